	.target	sm_90a

	.elftype	@"ET_EXEC"


//--------------------- .note.nv.tkinfo           --------------------------
	.section	.note.nv.tkinfo,"",@"SHT_NOTE"
	.sectionflags	@"SHF_NOTE_NV_TKINFO"
	.tkinfo
        /*0018*/ 	.word	0x00000002
        /*0030*/ 	.string	""
        /*0030*/ 	.string	"ptxas"
        /*0030*/ 	.string	"Cuda compilation tools, release 13.0, V13.0.88"
        /*0030*/ 	.string	"Build cuda_13.0.r13.0/compiler.36424714_0"
        /*0030*/ 	.string	"-arch sm_90a -m 64 "



//--------------------- .note.nv.cuinfo           --------------------------
	.section	.note.nv.cuinfo,"",@"SHT_NOTE"
	.sectionflags	@"SHF_NOTE_NV_CUINFO"
        /*0018*/ 	.short	0x0002
        /*001a*/ 	.short	0x005a
        /*001c*/ 	.short	0x0082
	.zero		2


//--------------------- .nv.info                  --------------------------
	.section	.nv.info,"",@"SHT_CUDA_INFO"
	.align	4


	//----- nvinfo : EIATTR_REGCOUNT
	.align		4
        /*0000*/ 	.byte	0x04, 0x2f
        /*0002*/ 	.short	(.L_12 - .L_11)
	.align		4
.L_11:
        /*0004*/ 	.word	index@(_ZN7cutlass13device_kernelINS_4conv6kernel13ConvUniversalINS1_16ConvProblemShapeILNS1_8OperatorE2ELi3EEENS1_10collective14CollectiveConvINS1_46MainloopSm90TmaGmmaWarpSpecializedImplicitGemmILS5_2ELi9ELi3EN4cute5tupleIJNSA_1CILi2EEENSC_ILi1EEESE_EEENS1_36KernelImplicitTmaWarpSpecializedSm90ELi1EEENSB_IJNSC_ILi128EEENSB_IJNSC_ILi64EEEEEESK_EEENS_6half_tESM_NSA_8TiledMMAINSA_8MMA_AtomIJNSA_4SM904GMMA25MMA_64x64x16_F32F16F16_SSILNSQ_5MajorE1ELSS_1ELNSQ_7ScaleInE1ELST_1EEEEEENSA_6LayoutINSB_IJSE_SE_SE_EEENSB_IJNSC_ILi0EEESY_SY_EEEEENSB_IJNSA_10UnderscoreES11_S11_EEEEENS7_6detail26Sm90ImplicitGemmTileTraitsINSA_13SM90_TMA_LOADENSA_14ComposedLayoutINSA_7SwizzleILi3ELi4ELi3EEENSA_18smem_ptr_flag_bitsILi16EEENSW_INSB_IJNSB_IJSJ_SD_EEENSB_IJNSC_ILi8EEES1D_EEENSB_IJSE_NSC_ILi9EEEEEEEEENSB_IJNSB_IJSE_NSC_ILi4096EEEEEENSB_IJSJ_NSC_ILi512EEEEEENSB_IJSY_NSC_ILi8192EEEEEEEEEEEEEvEENS15_INSA_30SM90_TMA_LOAD_IM2COL_MULTICASTENS17_IS19_S1B_NSW_INSB_IJNSB_IJSJ_SE_EEES1E_S1G_EEENSB_IJNSB_IJSE_SY_EEES1L_NSB_IJSY_S1I_EEEEEEEEEEvEEEENS_8epilogue10collective6detail29Sm90TmaWarpSpecializedAdapterINS23_15DefaultEpilogueISM_NSB_IJlNSB_IJSE_lllEEESY_EEES28_NS22_6thread17LinearCombinationISM_Li1EffLNS29_9ScaleType4KindE0ELNS_15FloatRoundStyleE2ESM_EENS_4gemm15EpilogueDefaultEEEEEvvEEEEvNT_6ParamsE)
        /*0008*/ 	.word	0x0000006b


	//----- nvinfo : EIATTR_FRAME_SIZE
	.align		4
.L_12:
        /*000c*/ 	.byte	0x04, 0x11
        /*000e*/ 	.short	(.L_14 - .L_13)
	.align		4
.L_13:
        /*0010*/ 	.word	index@(_ZN7cutlass13device_kernelINS_4conv6kernel13ConvUniversalINS1_16ConvProblemShapeILNS1_8OperatorE2ELi3EEENS1_10collective14CollectiveConvINS1_46MainloopSm90TmaGmmaWarpSpecializedImplicitGemmILS5_2ELi9ELi3EN4cute5tupleIJNSA_1CILi2EEENSC_ILi1EEESE_EEENS1_36KernelImplicitTmaWarpSpecializedSm90ELi1EEENSB_IJNSC_ILi128EEENSB_IJNSC_ILi64EEEEEESK_EEENS_6half_tESM_NSA_8TiledMMAINSA_8MMA_AtomIJNSA_4SM904GMMA25MMA_64x64x16_F32F16F16_SSILNSQ_5MajorE1ELSS_1ELNSQ_7ScaleInE1ELST_1EEEEEENSA_6LayoutINSB_IJSE_SE_SE_EEENSB_IJNSC_ILi0EEESY_SY_EEEEENSB_IJNSA_10UnderscoreES11_S11_EEEEENS7_6detail26Sm90ImplicitGemmTileTraitsINSA_13SM90_TMA_LOADENSA_14ComposedLayoutINSA_7SwizzleILi3ELi4ELi3EEENSA_18smem_ptr_flag_bitsILi16EEENSW_INSB_IJNSB_IJSJ_SD_EEENSB_IJNSC_ILi8EEES1D_EEENSB_IJSE_NSC_ILi9EEEEEEEEENSB_IJNSB_IJSE_NSC_ILi4096EEEEEENSB_IJSJ_NSC_ILi512EEEEEENSB_IJSY_NSC_ILi8192EEEEEEEEEEEEEvEENS15_INSA_30SM90_TMA_LOAD_IM2COL_MULTICASTENS17_IS19_S1B_NSW_INSB_IJNSB_IJSJ_SE_EEES1E_S1G_EEENSB_IJNSB_IJSE_SY_EEES1L_NSB_IJSY_S1I_EEEEEEEEEEvEEEENS_8epilogue10collective6detail29Sm90TmaWarpSpecializedAdapterINS23_15DefaultEpilogueISM_NSB_IJlNSB_IJSE_lllEEESY_EEES28_NS22_6thread17LinearCombinationISM_Li1EffLNS29_9ScaleType4KindE0ELNS_15FloatRoundStyleE2ESM_EENS_4gemm15EpilogueDefaultEEEEEvvEEEEvNT_6ParamsE)
        /*0014*/ 	.word	0x00000000


	//----- nvinfo : EIATTR_MIN_STACK_SIZE
	.align		4
.L_14:
        /*0018*/ 	.byte	0x04, 0x12
        /*001a*/ 	.short	(.L_16 - .L_15)
	.align		4
.L_15:
        /*001c*/ 	.word	index@(_ZN7cutlass13device_kernelINS_4conv6kernel13ConvUniversalINS1_16ConvProblemShapeILNS1_8OperatorE2ELi3EEENS1_10collective14CollectiveConvINS1_46MainloopSm90TmaGmmaWarpSpecializedImplicitGemmILS5_2ELi9ELi3EN4cute5tupleIJNSA_1CILi2EEENSC_ILi1EEESE_EEENS1_36KernelImplicitTmaWarpSpecializedSm90ELi1EEENSB_IJNSC_ILi128EEENSB_IJNSC_ILi64EEEEEESK_EEENS_6half_tESM_NSA_8TiledMMAINSA_8MMA_AtomIJNSA_4SM904GMMA25MMA_64x64x16_F32F16F16_SSILNSQ_5MajorE1ELSS_1ELNSQ_7ScaleInE1ELST_1EEEEEENSA_6LayoutINSB_IJSE_SE_SE_EEENSB_IJNSC_ILi0EEESY_SY_EEEEENSB_IJNSA_10UnderscoreES11_S11_EEEEENS7_6detail26Sm90ImplicitGemmTileTraitsINSA_13SM90_TMA_LOADENSA_14ComposedLayoutINSA_7SwizzleILi3ELi4ELi3EEENSA_18smem_ptr_flag_bitsILi16EEENSW_INSB_IJNSB_IJSJ_SD_EEENSB_IJNSC_ILi8EEES1D_EEENSB_IJSE_NSC_ILi9EEEEEEEEENSB_IJNSB_IJSE_NSC_ILi4096EEEEEENSB_IJSJ_NSC_ILi512EEEEEENSB_IJSY_NSC_ILi8192EEEEEEEEEEEEEvEENS15_INSA_30SM90_TMA_LOAD_IM2COL_MULTICASTENS17_IS19_S1B_NSW_INSB_IJNSB_IJSJ_SE_EEES1E_S1G_EEENSB_IJNSB_IJSE_SY_EEES1L_NSB_IJSY_S1I_EEEEEEEEEEvEEEENS_8epilogue10collective6detail29Sm90TmaWarpSpecializedAdapterINS23_15DefaultEpilogueISM_NSB_IJlNSB_IJSE_lllEEESY_EEES28_NS22_6thread17LinearCombinationISM_Li1EffLNS29_9ScaleType4KindE0ELNS_15FloatRoundStyleE2ESM_EENS_4gemm15EpilogueDefaultEEEEEvvEEEEvNT_6ParamsE)
        /*0020*/ 	.word	0x00000000
.L_16:


//--------------------- .nv.compat                --------------------------
	.section	.nv.compat,"",@"SHT_CUDA_COMPAT_INFO"
	.align	4
        /*0000*/ 	.byte	0x02, 0x09, 0x01, 0x00, 0x02, 0x02, 0x04, 0x00, 0x02, 0x05, 0x05, 0x00, 0x03, 0x07, 0x01, 0x01
        /*0010*/ 	.byte	0x02, 0x03, 0x01, 0x00, 0x02, 0x06, 0x01, 0x00, 0x04, 0x0b, 0x08, 0x00, 0x00, 0x00, 0x00, 0x00
        /*0020*/ 	.byte	0x00, 0x00, 0x00, 0x00


//--------------------- .nv.info._ZN7cutlass13device_kernelINS_4conv6kernel13ConvUniversalINS1_16ConvProblemShapeILNS1_8OperatorE2ELi3EEENS1_10collective14CollectiveConvINS1_46MainloopSm90TmaGmmaWarpSpecializedImplicitGemmILS5_2ELi9ELi3EN4cute5tupleIJNSA_1CILi2EEENSC_ILi1EEESE_EEENS1_36KernelImplicitTmaWarpSpecializedSm90ELi1EEENSB_IJNSC_ILi128EEENSB_IJNSC_ILi64EEEEEESK_EEENS_6half_tESM_NSA_8TiledMMAINSA_8MMA_AtomIJNSA_4SM904GMMA25MMA_64x64x16_F32F16F16_SSILNSQ_5MajorE1ELSS_1ELNSQ_7ScaleInE1ELST_1EEEEEENSA_6LayoutINSB_IJSE_SE_SE_EEENSB_IJNSC_ILi0EEESY_SY_EEEEENSB_IJNSA_10UnderscoreES11_S11_EEEEENS7_6detail26Sm90ImplicitGemmTileTraitsINSA_13SM90_TMA_LOADENSA_14ComposedLayoutINSA_7SwizzleILi3ELi4ELi3EEENSA_18smem_ptr_flag_bitsILi16EEENSW_INSB_IJNSB_IJSJ_SD_EEENSB_IJNSC_ILi8EEES1D_EEENSB_IJSE_NSC_ILi9EEEEEEEEENSB_IJNSB_IJSE_NSC_ILi4096EEEEEENSB_IJSJ_NSC_ILi512EEEEEENSB_IJSY_NSC_ILi8192EEEEEEEEEEEEEvEENS15_INSA_30SM90_TMA_LOAD_IM2COL_MULTICASTENS17_IS19_S1B_NSW_INSB_IJNSB_IJSJ_SE_EEES1E_S1G_EEENSB_IJNSB_IJSE_SY_EEES1L_NSB_IJSY_S1I_EEEEEEEEEEvEEEENS_8epilogue10collective6detail29Sm90TmaWarpSpecializedAdapterINS23_15DefaultEpilogueISM_NSB_IJlNSB_IJSE_lllEEESY_EEES28_NS22_6thread17LinearCombinationISM_Li1EffLNS29_9ScaleType4KindE0ELNS_15FloatRoundStyleE2ESM_EENS_4gemm15EpilogueDefaultEEEEEvvEEEEvNT_6ParamsE --------------------------
	.section	.nv.info._ZN7cutlass13device_kernelINS_4conv6kernel13ConvUniversalINS1_16ConvProblemShapeILNS1_8OperatorE2ELi3EEENS1_10collective14CollectiveConvINS1_46MainloopSm90TmaGmmaWarpSpecializedImplicitGemmILS5_2ELi9ELi3EN4cute5tupleIJNSA_1CILi2EEENSC_ILi1EEESE_EEENS1_36KernelImplicitTmaWarpSpecializedSm90ELi1EEENSB_IJNSC_ILi128EEENSB_IJNSC_ILi64EEEEEESK_EEENS_6half_tESM_NSA_8TiledMMAINSA_8MMA_AtomIJNSA_4SM904GMMA25MMA_64x64x16_F32F16F16_SSILNSQ_5MajorE1ELSS_1ELNSQ_7ScaleInE1ELST_1EEEEEENSA_6LayoutINSB_IJSE_SE_SE_EEENSB_IJNSC_ILi0EEESY_SY_EEEEENSB_IJNSA_10UnderscoreES11_S11_EEEEENS7_6detail26Sm90ImplicitGemmTileTraitsINSA_13SM90_TMA_LOADENSA_14ComposedLayoutINSA_7SwizzleILi3ELi4ELi3EEENSA_18smem_ptr_flag_bitsILi16EEENSW_INSB_IJNSB_IJSJ_SD_EEENSB_IJNSC_ILi8EEES1D_EEENSB_IJSE_NSC_ILi9EEEEEEEEENSB_IJNSB_IJSE_NSC_ILi4096EEEEEENSB_IJSJ_NSC_ILi512EEEEEENSB_IJSY_NSC_ILi8192EEEEEEEEEEEEEvEENS15_INSA_30SM90_TMA_LOAD_IM2COL_MULTICASTENS17_IS19_S1B_NSW_INSB_IJNSB_IJSJ_SE_EEES1E_S1G_EEENSB_IJNSB_IJSE_SY_EEES1L_NSB_IJSY_S1I_EEEEEEEEEEvEEEENS_8epilogue10collective6detail29Sm90TmaWarpSpecializedAdapterINS23_15DefaultEpilogueISM_NSB_IJlNSB_IJSE_lllEEESY_EEES28_NS22_6thread17LinearCombinationISM_Li1EffLNS29_9ScaleType4KindE0ELNS_15FloatRoundStyleE2ESM_EENS_4gemm15EpilogueDefaultEEEEEvvEEEEvNT_6ParamsE,"",@"SHT_CUDA_INFO"
	.sectionflags	@""
	.align	4


	//----- nvinfo : EIATTR_CUDA_API_VERSION
	.align		4
        /*0000*/ 	.byte	0x04, 0x37
        /*0002*/ 	.short	(.L_18 - .L_17)
.L_17:
        /*0004*/ 	.word	0x00000082


	//----- nvinfo : EIATTR_KPARAM_INFO
	.align		4
.L_18:
        /*0008*/ 	.byte	0x04, 0x17
        /*000a*/ 	.short	(.L_20 - .L_19)
.L_19:
        /*000c*/ 	.word	0x00000000
        /*0010*/ 	.short	0x0000
        /*0012*/ 	.short	0x0070
        /*0014*/ 	.byte	0x00, 0xf0, 0x01, 0x10


	//----- nvinfo : EIATTR_SPARSE_MMA_MASK
	.align		4
.L_20:
        /*0018*/ 	.byte	0x03, 0x50
        /*001a*/ 	.short	0x0000


	//----- nvinfo : EIATTR_MAXREG_COUNT
	.align		4
        /*001c*/ 	.byte	0x03, 0x1b
        /*001e*/ 	.short	0x00ff


	//----- nvinfo : EIATTR_NUM_BARRIERS
	.align		4
        /*0020*/ 	.byte	0x02, 0x4c
        /*0022*/ 	.byte	0x01
	.zero		1


	//----- nvinfo : EIATTR_MERCURY_ISA_VERSION
	.align		4
        /*0024*/ 	.byte	0x03, 0x5f
        /*0026*/ 	.short	0x0101


	//----- nvinfo : EIATTR_COOP_GROUP_MASK_REGIDS
	.align		4
        /*0028*/ 	.byte	0x04, 0x29
        /*002a*/ 	.short	(.L_22 - .L_21)


	//   ....[0]....
.L_21:
        /*002c*/ 	.word	0xffffffff


	//   ....[1]....
        /*0030*/ 	.word	0xffffffff


	//   ....[2]....
        /*0034*/ 	.word	0xffffffff


	//   ....[3]....
        /*0038*/ 	.word	0xffffffff


	//----- nvinfo : EIATTR_COOP_GROUP_INSTR_OFFSETS
	.align		4
.L_22:
        /*003c*/ 	.byte	0x04, 0x28
        /*003e*/ 	.short	(.L_24 - .L_23)


	//   ....[0]....
.L_23:
        /*0040*/ 	.word	0x00000070


	//   ....[1]....
        /*0044*/ 	.word	0x00000080


	//   ....[2]....
        /*0048*/ 	.word	0x00000140


	//   ....[3]....
        /*004c*/ 	.word	0x00000770


	//----- nvinfo : EIATTR_MBARRIER_INSTR_OFFSETS
	.align		4
.L_24:
        /*0050*/ 	.byte	0x04, 0x39
        /*0052*/ 	.short	(.L_26 - .L_25)


	//   ....[0]....
.L_25:
        /*0054*/ 	.word	0x00000310
        /*0058*/ 	.word	0x000000ff
        /*005c*/ 	.word	0x00036000
        /*0060*/ 	.short	0x0100
        /*0062*/ 	.byte	0x08
	.zero		1


	//   ....[1]....
        /*0064*/ 	.word	0x00000320
        /*0068*/ 	.word	0x000000ff
        /*006c*/ 	.word	0x00036048
        /*0070*/ 	.short	0x0100
        /*0072*/ 	.byte	0x08
	.zero		1


	//   ....[2]....
        /*0074*/ 	.word	0x00000330
        /*0078*/ 	.word	0x000000ff
        /*007c*/ 	.word	0x00036008
        /*0080*/ 	.short	0x0100
        /*0082*/ 	.byte	0x08
	.zero		1


	//   ....[3]....
        /*0084*/ 	.word	0x00000340
        /*0088*/ 	.word	0x000000ff
        /*008c*/ 	.word	0x00036050
        /*0090*/ 	.short	0x0100
        /*0092*/ 	.byte	0x08
	.zero		1


	//   ....[4]....
        /*0094*/ 	.word	0x00000350
        /*0098*/ 	.word	0x000000ff
        /*009c*/ 	.word	0x00036010
        /*00a0*/ 	.short	0x0100
        /*00a2*/ 	.byte	0x08
	.zero		1


	//   ....[5]....
        /*00a4*/ 	.word	0x00000360
        /*00a8*/ 	.word	0x000000ff
        /*00ac*/ 	.word	0x00036058
        /*00b0*/ 	.short	0x0100
        /*00b2*/ 	.byte	0x08
	.zero		1


	//   ....[6]....
        /*00b4*/ 	.word	0x00000370
        /*00b8*/ 	.word	0x000000ff
        /*00bc*/ 	.word	0x00036018
        /*00c0*/ 	.short	0x0100
        /*00c2*/ 	.byte	0x08
	.zero		1


	//   ....[7]....
        /*00c4*/ 	.word	0x00000380
        /*00c8*/ 	.word	0x000000ff
        /*00cc*/ 	.word	0x00036060
        /*00d0*/ 	.short	0x0100
        /*00d2*/ 	.byte	0x08
	.zero		1


	//   ....[8]....
        /*00d4*/ 	.word	0x00000390
        /*00d8*/ 	.word	0x000000ff
        /*00dc*/ 	.word	0x00036020
        /*00e0*/ 	.short	0x0100
        /*00e2*/ 	.byte	0x08
	.zero		1


	//   ....[9]....
        /*00e4*/ 	.word	0x000003a0
        /*00e8*/ 	.word	0x000000ff
        /*00ec*/ 	.word	0x00036068
        /*00f0*/ 	.short	0x0100
        /*00f2*/ 	.byte	0x08
	.zero		1


	//   ....[10]....
        /*00f4*/ 	.word	0x000003b0
        /*00f8*/ 	.word	0x000000ff
        /*00fc*/ 	.word	0x00036028
        /*0100*/ 	.short	0x0100
        /*0102*/ 	.byte	0x08
	.zero		1


	//   ....[11]....
        /*0104*/ 	.word	0x000003c0
        /*0108*/ 	.word	0x000000ff
        /*010c*/ 	.word	0x00036070
        /*0110*/ 	.short	0x0100
        /*0112*/ 	.byte	0x08
	.zero		1


	//   ....[12]....
        /*0114*/ 	.word	0x000003d0
        /*0118*/ 	.word	0x000000ff
        /*011c*/ 	.word	0x00036030
        /*0120*/ 	.short	0x0100
        /*0122*/ 	.byte	0x08
	.zero		1


	//   ....[13]....
        /*0124*/ 	.word	0x000003e0
        /*0128*/ 	.word	0x000000ff
        /*012c*/ 	.word	0x00036078
        /*0130*/ 	.short	0x0100
        /*0132*/ 	.byte	0x08
	.zero		1


	//   ....[14]....
        /*0134*/ 	.word	0x000003f0
        /*0138*/ 	.word	0x000000ff
        /*013c*/ 	.word	0x00036038
        /*0140*/ 	.short	0x0100
        /*0142*/ 	.byte	0x08
	.zero		1


	//   ....[15]....
        /*0144*/ 	.word	0x00000400
        /*0148*/ 	.word	0x000000ff
        /*014c*/ 	.word	0x00036080
        /*0150*/ 	.short	0x0100
        /*0152*/ 	.byte	0x08
	.zero		1


	//   ....[16]....
        /*0154*/ 	.word	0x00000410
        /*0158*/ 	.word	0x000000ff
        /*015c*/ 	.word	0x00036040
        /*0160*/ 	.short	0x0100
        /*0162*/ 	.byte	0x08
	.zero		1


	//   ....[17]....
        /*0164*/ 	.word	0x00000420
        /*0168*/ 	.word	0x000000ff
        /*016c*/ 	.word	0x00036088
        /*0170*/ 	.short	0x0100
        /*0172*/ 	.byte	0x08
	.zero		1


	//   ....[18]....
        /*0174*/ 	.word	0x00001300
        /*0178*/ 	.word	0x00000005
        /*017c*/ 	.word	0x00036000
        /*0180*/ 	.short	0x010a
        /*0182*/ 	.byte	0x3f
	.zero		1


	//   ....[19]....
        /*0184*/ 	.word	0x00001750
        /*0188*/ 	.word	0x00000007
        /*018c*/ 	.word	0x00036000
        /*0190*/ 	.short	0x010a
        /*0192*/ 	.byte	0x3f
	.zero		1


	//   ....[20]....
        /*0194*/ 	.word	0x00001a70
        /*0198*/ 	.word	0x00000007
        /*019c*/ 	.word	0x00000000
        /*01a0*/ 	.short	0x0101
        /*01a2*/ 	.byte	0x3f
	.zero		1


	//   ....[21]....
        /*01a4*/ 	.word	0x00001d20
        /*01a8*/ 	.word	0x00000003
        /*01ac*/ 	.word	0x00000000
        /*01b0*/ 	.short	0x0101
        /*01b2*/ 	.byte	0x3f
	.zero		1


	//   ....[22]....
        /*01b4*/ 	.word	0x00006e90
        /*01b8*/ 	.word	0x00000008
        /*01bc*/ 	.word	0x00036048
        /*01c0*/ 	.short	0x010a
        /*01c2*/ 	.byte	0x3f
	.zero		1


	//   ....[23]....
        /*01c4*/ 	.word	0x000075e0
        /*01c8*/ 	.word	0x00000003
        /*01cc*/ 	.word	0x00000000
        /*01d0*/ 	.short	0x010a
        /*01d2*/ 	.byte	0x3f
	.zero		1


	//   ....[24]....
        /*01d4*/ 	.word	0x00007690
        /*01d8*/ 	.word	0x00000000
        /*01dc*/ 	.word	0x00000000
        /*01e0*/ 	.short	0x010a
        /*01e2*/ 	.byte	0x3f
	.zero		1


	//   ....[25]....
        /*01e4*/ 	.word	0x00007740
        /*01e8*/ 	.word	0x00000000
        /*01ec*/ 	.word	0x00000000
        /*01f0*/ 	.short	0x010a
        /*01f2*/ 	.byte	0x3f
	.zero		1


	//   ....[26]....
        /*01f4*/ 	.word	0x000077f0
        /*01f8*/ 	.word	0x00000000
        /*01fc*/ 	.word	0x00000000
        /*0200*/ 	.short	0x010a
        /*0202*/ 	.byte	0x3f
	.zero		1


	//   ....[27]....
        /*0204*/ 	.word	0x000078a0
        /*0208*/ 	.word	0x00000000
        /*020c*/ 	.word	0x00000000
        /*0210*/ 	.short	0x010a
        /*0212*/ 	.byte	0x3f
	.zero		1


	//   ....[28]....
        /*0214*/ 	.word	0x00007950
        /*0218*/ 	.word	0x00000000
        /*021c*/ 	.word	0x00000000
        /*0220*/ 	.short	0x010a
        /*0222*/ 	.byte	0x3f
	.zero		1


	//   ....[29]....
        /*0224*/ 	.word	0x00007a00
        /*0228*/ 	.word	0x00000000
        /*022c*/ 	.word	0x00000000
        /*0230*/ 	.short	0x010a
        /*0232*/ 	.byte	0x3f
	.zero		1


	//   ....[30]....
        /*0234*/ 	.word	0x00007ab0
        /*0238*/ 	.word	0x00000000
        /*023c*/ 	.word	0x00000000
        /*0240*/ 	.short	0x010a
        /*0242*/ 	.byte	0x3f
	.zero		1


	//   ....[31]....
        /*0244*/ 	.word	0x00007b60
        /*0248*/ 	.word	0x00000009
        /*024c*/ 	.word	0x00000000
        /*0250*/ 	.short	0x010a
        /*0252*/ 	.byte	0x3f
	.zero		1


	//----- nvinfo : EIATTR_NUM_MBARRIERS
	.align		4
.L_26:
        /*0254*/ 	.byte	0x03, 0x38
        /*0256*/ 	.short	0x0012


	//----- nvinfo : EIATTR_EXIT_INSTR_OFFSETS
	.align		4
        /*0258*/ 	.byte	0x04, 0x1c
        /*025a*/ 	.short	(.L_28 - .L_27)


	//   ....[0]....
.L_27:
        /*025c*/ 	.word	0x00001030


	//   ....[1]....
        /*0260*/ 	.word	0x00001f00


	//   ....[2]....
        /*0264*/ 	.word	0x00001fe0


	//   ....[3]....
        /*0268*/ 	.word	0x000020d0


	//   ....[4]....
        /*026c*/ 	.word	0x00005710


	//   ....[5]....
        /*0270*/ 	.word	0x00005740


	//   ....[6]....
        /*0274*/ 	.word	0x00006c40


	//   ....[7]....
        /*0278*/ 	.word	0x00006c70


	//   ....[8]....
        /*027c*/ 	.word	0x00006c90


	//   ....[9]....
        /*0280*/ 	.word	0x000074d0


	//   ....[10]....
        /*0284*/ 	.word	0x00007b90


	//----- nvinfo : EIATTR_MAX_THREADS
	.align		4
.L_28:
        /*0288*/ 	.byte	0x04, 0x05
        /*028a*/ 	.short	(.L_30 - .L_29)
.L_29:
        /*028c*/ 	.word	0x00000100
        /*0290*/ 	.word	0x00000001
        /*0294*/ 	.word	0x00000001


	//----- nvinfo : EIATTR_CRS_STACK_SIZE
	.align		4
.L_30:
        /*0298*/ 	.byte	0x04, 0x1e
        /*029a*/ 	.short	(.L_32 - .L_31)
.L_31:
        /*029c*/ 	.word	0x00000000


	//----- nvinfo : EIATTR_CBANK_PARAM_SIZE
	.align		4
.L_32:
        /*02a0*/ 	.byte	0x03, 0x19
        /*02a2*/ 	.short	0x0470


	//----- nvinfo : EIATTR_PARAM_CBANK
	.align		4
        /*02a4*/ 	.byte	0x04, 0x0a
        /*02a6*/ 	.short	(.L_34 - .L_33)
	.align		4
.L_33:
        /*02a8*/ 	.word	index@(.nv.constant0._ZN7cutlass13device_kernelINS_4conv6kernel13ConvUniversalINS1_16ConvProblemShapeILNS1_8OperatorE2ELi3EEENS1_10collective14CollectiveConvINS1_46MainloopSm90TmaGmmaWarpSpecializedImplicitGemmILS5_2ELi9ELi3EN4cute5tupleIJNSA_1CILi2EEENSC_ILi1EEESE_EEENS1_36KernelImplicitTmaWarpSpecializedSm90ELi1EEENSB_IJNSC_ILi128EEENSB_IJNSC_ILi64EEEEEESK_EEENS_6half_tESM_NSA_8TiledMMAINSA_8MMA_AtomIJNSA_4SM904GMMA25MMA_64x64x16_F32F16F16_SSILNSQ_5MajorE1ELSS_1ELNSQ_7ScaleInE1ELST_1EEEEEENSA_6LayoutINSB_IJSE_SE_SE_EEENSB_IJNSC_ILi0EEESY_SY_EEEEENSB_IJNSA_10UnderscoreES11_S11_EEEEENS7_6detail26Sm90ImplicitGemmTileTraitsINSA_13SM90_TMA_LOADENSA_14ComposedLayoutINSA_7SwizzleILi3ELi4ELi3EEENSA_18smem_ptr_flag_bitsILi16EEENSW_INSB_IJNSB_IJSJ_SD_EEENSB_IJNSC_ILi8EEES1D_EEENSB_IJSE_NSC_ILi9EEEEEEEEENSB_IJNSB_IJSE_NSC_ILi4096EEEEEENSB_IJSJ_NSC_ILi512EEEEEENSB_IJSY_NSC_ILi8192EEEEEEEEEEEEEvEENS15_INSA_30SM90_TMA_LOAD_IM2COL_MULTICASTENS17_IS19_S1B_NSW_INSB_IJNSB_IJSJ_SE_EEES1E_S1G_EEENSB_IJNSB_IJSE_SY_EEES1L_NSB_IJSY_S1I_EEEEEEEEEEvEEEENS_8epilogue10collective6detail29Sm90TmaWarpSpecializedAdapterINS23_15DefaultEpilogueISM_NSB_IJlNSB_IJSE_lllEEESY_EEES28_NS22_6thread17LinearCombinationISM_Li1EffLNS29_9ScaleType4KindE0ELNS_15FloatRoundStyleE2ESM_EENS_4gemm15EpilogueDefaultEEEEEvvEEEEvNT_6ParamsE)
        /*02ac*/ 	.short	0x0210
        /*02ae*/ 	.short	0x0470


	//----- nvinfo : EIATTR_SW_WAR
	.align		4
.L_34:
        /*02b0*/ 	.byte	0x04, 0x36
        /*02b2*/ 	.short	(.L_36 - .L_35)
.L_35:
        /*02b4*/ 	.word	0x00000008
.L_36:


//--------------------- .nv.callgraph             --------------------------
	.section	.nv.callgraph,"",@"SHT_CUDA_CALLGRAPH"
	.align	4
	.sectionentsize	8
	.align		4
        /*0000*/ 	.word	0x00000000
	.align		4
        /*0004*/ 	.word	0xffffffff
	.align		4
        /*0008*/ 	.word	0x00000000
	.align		4
        /*000c*/ 	.word	0xfffffffe
	.align		4
        /*0010*/ 	.word	0x00000000
	.align		4
        /*0014*/ 	.word	0xfffffffd
	.align		4
        /*0018*/ 	.word	0x00000000
	.align		4
        /*001c*/ 	.word	0xfffffffc


//--------------------- .nv.constant4             --------------------------
	.section	.nv.constant4,"a",@progbits
	.align	8
	.align		8
.nv.constant4:
        /*0000*/ 	.dword	_ZN39_INTERNAL_c008b33f_4_k_cu_53a29d1a_32684cuda3std3__45__cpo5beginE
	.align		8
        /*0008*/ 	.dword	_ZN39_INTERNAL_c008b33f_4_k_cu_53a29d1a_32684cuda3std3__45__cpo3endE
	.align		8
        /*0010*/ 	.dword	_ZN39_INTERNAL_c008b33f_4_k_cu_53a29d1a_32684cuda3std3__45__cpo6cbeginE
	.align		8
        /*0018*/ 	.dword	_ZN39_INTERNAL_c008b33f_4_k_cu_53a29d1a_32684cuda3std3__45__cpo4cendE
	.align		8
        /*0020*/ 	.dword	_ZN39_INTERNAL_c008b33f_4_k_cu_53a29d1a_32684cuda3std3__441_GLOBAL__N__c008b33f_4_k_cu_53a29d1a_32686ignoreE
	.align		8
        /*0028*/ 	.dword	_ZN39_INTERNAL_c008b33f_4_k_cu_53a29d1a_32684cuda3std3__419piecewise_constructE
	.align		8
        /*0030*/ 	.dword	_ZN39_INTERNAL_c008b33f_4_k_cu_53a29d1a_32684cuda3std3__48in_placeE
	.align		8
        /*0038*/ 	.dword	_ZN39_INTERNAL_c008b33f_4_k_cu_53a29d1a_32684cuda3std6ranges3__45__cpo4swapE
	.align		8
        /*0040*/ 	.dword	_ZN39_INTERNAL_c008b33f_4_k_cu_53a29d1a_32684cuda3std6ranges3__45__cpo9iter_moveE
	.align		8
        /*0048*/ 	.dword	_ZN39_INTERNAL_c008b33f_4_k_cu_53a29d1a_32684cute7productE
	.align		8
        /*0050*/ 	.dword	_ZN39_INTERNAL_c008b33f_4_k_cu_53a29d1a_32684cute1_E


//--------------------- .text._ZN7cutlass13device_kernelINS_4conv6kernel13ConvUniversalINS1_16ConvProblemShapeILNS1_8OperatorE2ELi3EEENS1_10collective14CollectiveConvINS1_46MainloopSm90TmaGmmaWarpSpecializedImplicitGemmILS5_2ELi9ELi3EN4cute5tupleIJNSA_1CILi2EEENSC_ILi1EEESE_EEENS1_36KernelImplicitTmaWarpSpecializedSm90ELi1EEENSB_IJNSC_ILi128EEENSB_IJNSC_ILi64EEEEEESK_EEENS_6half_tESM_NSA_8TiledMMAINSA_8MMA_AtomIJNSA_4SM904GMMA25MMA_64x64x16_F32F16F16_SSILNSQ_5MajorE1ELSS_1ELNSQ_7ScaleInE1ELST_1EEEEEENSA_6LayoutINSB_IJSE_SE_SE_EEENSB_IJNSC_ILi0EEESY_SY_EEEEENSB_IJNSA_10UnderscoreES11_S11_EEEEENS7_6detail26Sm90ImplicitGemmTileTraitsINSA_13SM90_TMA_LOADENSA_14ComposedLayoutINSA_7SwizzleILi3ELi4ELi3EEENSA_18smem_ptr_flag_bitsILi16EEENSW_INSB_IJNSB_IJSJ_SD_EEENSB_IJNSC_ILi8EEES1D_EEENSB_IJSE_NSC_ILi9EEEEEEEEENSB_IJNSB_IJSE_NSC_ILi4096EEEEEENSB_IJSJ_NSC_ILi512EEEEEENSB_IJSY_NSC_ILi8192EEEEEEEEEEEEEvEENS15_INSA_30SM90_TMA_LOAD_IM2COL_MULTICASTENS17_IS19_S1B_NSW_INSB_IJNSB_IJSJ_SE_EEES1E_S1G_EEENSB_IJNSB_IJSE_SY_EEES1L_NSB_IJSY_S1I_EEEEEEEEEEvEEEENS_8epilogue10collective6detail29Sm90TmaWarpSpecializedAdapterINS23_15DefaultEpilogueISM_NSB_IJlNSB_IJSE_lllEEESY_EEES28_NS22_6thread17LinearCombinationISM_Li1EffLNS29_9ScaleType4KindE0ELNS_15FloatRoundStyleE2ESM_EENS_4gemm15EpilogueDefaultEEEEEvvEEEEvNT_6ParamsE --------------------------
	.section	.text._ZN7cutlass13device_kernelINS_4conv6kernel13ConvUniversalINS1_16ConvProblemShapeILNS1_8OperatorE2ELi3EEENS1_10collective14CollectiveConvINS1_46MainloopSm90TmaGmmaWarpSpecializedImplicitGemmILS5_2ELi9ELi3EN4cute5tupleIJNSA_1CILi2EEENSC_ILi1EEESE_EEENS1_36KernelImplicitTmaWarpSpecializedSm90ELi1EEENSB_IJNSC_ILi128EEENSB_IJNSC_ILi64EEEEEESK_EEENS_6half_tESM_NSA_8TiledMMAINSA_8MMA_AtomIJNSA_4SM904GMMA25MMA_64x64x16_F32F16F16_SSILNSQ_5MajorE1ELSS_1ELNSQ_7ScaleInE1ELST_1EEEEEENSA_6LayoutINSB_IJSE_SE_SE_EEENSB_IJNSC_ILi0EEESY_SY_EEEEENSB_IJNSA_10UnderscoreES11_S11_EEEEENS7_6detail26Sm90ImplicitGemmTileTraitsINSA_13SM90_TMA_LOADENSA_14ComposedLayoutINSA_7SwizzleILi3ELi4ELi3EEENSA_18smem_ptr_flag_bitsILi16EEENSW_INSB_IJNSB_IJSJ_SD_EEENSB_IJNSC_ILi8EEES1D_EEENSB_IJSE_NSC_ILi9EEEEEEEEENSB_IJNSB_IJSE_NSC_ILi4096EEEEEENSB_IJSJ_NSC_ILi512EEEEEENSB_IJSY_NSC_ILi8192EEEEEEEEEEEEEvEENS15_INSA_30SM90_TMA_LOAD_IM2COL_MULTICASTENS17_IS19_S1B_NSW_INSB_IJNSB_IJSJ_SE_EEES1E_S1G_EEENSB_IJNSB_IJSE_SY_EEES1L_NSB_IJSY_S1I_EEEEEEEEEEvEEEENS_8epilogue10collective6detail29Sm90TmaWarpSpecializedAdapterINS23_15DefaultEpilogueISM_NSB_IJlNSB_IJSE_lllEEESY_EEES28_NS22_6thread17LinearCombinationISM_Li1EffLNS29_9ScaleType4KindE0ELNS_15FloatRoundStyleE2ESM_EENS_4gemm15EpilogueDefaultEEEEEvvEEEEvNT_6ParamsE,"ax",@progbits
	.align	128
.text._ZN7cutlass13device_kernelINS_4conv6kernel13ConvUniversalINS1_16ConvProblemShapeILNS1_8OperatorE2ELi3EEENS1_10collective14CollectiveConvINS1_46MainloopSm90TmaGmmaWarpSpecializedImplicitGemmILS5_2ELi9ELi3EN4cute5tupleIJNSA_1CILi2EEENSC_ILi1EEESE_EEENS1_36KernelImplicitTmaWarpSpecializedSm90ELi1EEENSB_IJNSC_ILi128EEENSB_IJNSC_ILi64EEEEEESK_EEENS_6half_tESM_NSA_8TiledMMAINSA_8MMA_AtomIJNSA_4SM904GMMA25MMA_64x64x16_F32F16F16_SSILNSQ_5MajorE1ELSS_1ELNSQ_7ScaleInE1ELST_1EEEEEENSA_6LayoutINSB_IJSE_SE_SE_EEENSB_IJNSC_ILi0EEESY_SY_EEEEENSB_IJNSA_10UnderscoreES11_S11_EEEEENS7_6detail26Sm90ImplicitGemmTileTraitsINSA_13SM90_TMA_LOADENSA_14ComposedLayoutINSA_7SwizzleILi3ELi4ELi3EEENSA_18smem_ptr_flag_bitsILi16EEENSW_INSB_IJNSB_IJSJ_SD_EEENSB_IJNSC_ILi8EEES1D_EEENSB_IJSE_NSC_ILi9EEEEEEEEENSB_IJNSB_IJSE_NSC_ILi4096EEEEEENSB_IJSJ_NSC_ILi512EEEEEENSB_IJSY_NSC_ILi8192EEEEEEEEEEEEEvEENS15_INSA_30SM90_TMA_LOAD_IM2COL_MULTICASTENS17_IS19_S1B_NSW_INSB_IJNSB_IJSJ_SE_EEES1E_S1G_EEENSB_IJNSB_IJSE_SY_EEES1L_NSB_IJSY_S1I_EEEEEEEEEEvEEEENS_8epilogue10collective6detail29Sm90TmaWarpSpecializedAdapterINS23_15DefaultEpilogueISM_NSB_IJlNSB_IJSE_lllEEESY_EEES28_NS22_6thread17LinearCombinationISM_Li1EffLNS29_9ScaleType4KindE0ELNS_15FloatRoundStyleE2ESM_EENS_4gemm15EpilogueDefaultEEEEEvvEEEEvNT_6ParamsE:
        .type           _ZN7cutlass13device_kernelINS_4conv6kernel13ConvUniversalINS1_16ConvProblemShapeILNS1_8OperatorE2ELi3EEENS1_10collective14CollectiveConvINS1_46MainloopSm90TmaGmmaWarpSpecializedImplicitGemmILS5_2ELi9ELi3EN4cute5tupleIJNSA_1CILi2EEENSC_ILi1EEESE_EEENS1_36KernelImplicitTmaWarpSpecializedSm90ELi1EEENSB_IJNSC_ILi128EEENSB_IJNSC_ILi64EEEEEESK_EEENS_6half_tESM_NSA_8TiledMMAINSA_8MMA_AtomIJNSA_4SM904GMMA25MMA_64x64x16_F32F16F16_SSILNSQ_5MajorE1ELSS_1ELNSQ_7ScaleInE1ELST_1EEEEEENSA_6LayoutINSB_IJSE_SE_SE_EEENSB_IJNSC_ILi0EEESY_SY_EEEEENSB_IJNSA_10UnderscoreES11_S11_EEEEENS7_6detail26Sm90ImplicitGemmTileTraitsINSA_13SM90_TMA_LOADENSA_14ComposedLayoutINSA_7SwizzleILi3ELi4ELi3EEENSA_18smem_ptr_flag_bitsILi16EEENSW_INSB_IJNSB_IJSJ_SD_EEENSB_IJNSC_ILi8EEES1D_EEENSB_IJSE_NSC_ILi9EEEEEEEEENSB_IJNSB_IJSE_NSC_ILi4096EEEEEENSB_IJSJ_NSC_ILi512EEEEEENSB_IJSY_NSC_ILi8192EEEEEEEEEEEEEvEENS15_INSA_30SM90_TMA_LOAD_IM2COL_MULTICASTENS17_IS19_S1B_NSW_INSB_IJNSB_IJSJ_SE_EEES1E_S1G_EEENSB_IJNSB_IJSE_SY_EEES1L_NSB_IJSY_S1I_EEEEEEEEEEvEEEENS_8epilogue10collective6detail29Sm90TmaWarpSpecializedAdapterINS23_15DefaultEpilogueISM_NSB_IJlNSB_IJSE_lllEEESY_EEES28_NS22_6thread17LinearCombinationISM_Li1EffLNS29_9ScaleType4KindE0ELNS_15FloatRoundStyleE2ESM_EENS_4gemm15EpilogueDefaultEEEEEvvEEEEvNT_6ParamsE,@function
        .size           _ZN7cutlass13device_kernelINS_4conv6kernel13ConvUniversalINS1_16ConvProblemShapeILNS1_8OperatorE2ELi3EEENS1_10collective14CollectiveConvINS1_46MainloopSm90TmaGmmaWarpSpecializedImplicitGemmILS5_2ELi9ELi3EN4cute5tupleIJNSA_1CILi2EEENSC_ILi1EEESE_EEENS1_36KernelImplicitTmaWarpSpecializedSm90ELi1EEENSB_IJNSC_ILi128EEENSB_IJNSC_ILi64EEEEEESK_EEENS_6half_tESM_NSA_8TiledMMAINSA_8MMA_AtomIJNSA_4SM904GMMA25MMA_64x64x16_F32F16F16_SSILNSQ_5MajorE1ELSS_1ELNSQ_7ScaleInE1ELST_1EEEEEENSA_6LayoutINSB_IJSE_SE_SE_EEENSB_IJNSC_ILi0EEESY_SY_EEEEENSB_IJNSA_10UnderscoreES11_S11_EEEEENS7_6detail26Sm90ImplicitGemmTileTraitsINSA_13SM90_TMA_LOADENSA_14ComposedLayoutINSA_7SwizzleILi3ELi4ELi3EEENSA_18smem_ptr_flag_bitsILi16EEENSW_INSB_IJNSB_IJSJ_SD_EEENSB_IJNSC_ILi8EEES1D_EEENSB_IJSE_NSC_ILi9EEEEEEEEENSB_IJNSB_IJSE_NSC_ILi4096EEEEEENSB_IJSJ_NSC_ILi512EEEEEENSB_IJSY_NSC_ILi8192EEEEEEEEEEEEEvEENS15_INSA_30SM90_TMA_LOAD_IM2COL_MULTICASTENS17_IS19_S1B_NSW_INSB_IJNSB_IJSJ_SE_EEES1E_S1G_EEENSB_IJNSB_IJSE_SY_EEES1L_NSB_IJSY_S1I_EEEEEEEEEEvEEEENS_8epilogue10collective6detail29Sm90TmaWarpSpecializedAdapterINS23_15DefaultEpilogueISM_NSB_IJlNSB_IJSE_lllEEESY_EEES28_NS22_6thread17LinearCombinationISM_Li1EffLNS29_9ScaleType4KindE0ELNS_15FloatRoundStyleE2ESM_EENS_4gemm15EpilogueDefaultEEEEEvvEEEEvNT_6ParamsE,(.L_x_167 - _ZN7cutlass13device_kernelINS_4conv6kernel13ConvUniversalINS1_16ConvProblemShapeILNS1_8OperatorE2ELi3EEENS1_10collective14CollectiveConvINS1_46MainloopSm90TmaGmmaWarpSpecializedImplicitGemmILS5_2ELi9ELi3EN4cute5tupleIJNSA_1CILi2EEENSC_ILi1EEESE_EEENS1_36KernelImplicitTmaWarpSpecializedSm90ELi1EEENSB_IJNSC_ILi128EEENSB_IJNSC_ILi64EEEEEESK_EEENS_6half_tESM_NSA_8TiledMMAINSA_8MMA_AtomIJNSA_4SM904GMMA25MMA_64x64x16_F32F16F16_SSILNSQ_5MajorE1ELSS_1ELNSQ_7ScaleInE1ELST_1EEEEEENSA_6LayoutINSB_IJSE_SE_SE_EEENSB_IJNSC_ILi0EEESY_SY_EEEEENSB_IJNSA_10UnderscoreES11_S11_EEEEENS7_6detail26Sm90ImplicitGemmTileTraitsINSA_13SM90_TMA_LOADENSA_14ComposedLayoutINSA_7SwizzleILi3ELi4ELi3EEENSA_18smem_ptr_flag_bitsILi16EEENSW_INSB_IJNSB_IJSJ_SD_EEENSB_IJNSC_ILi8EEES1D_EEENSB_IJSE_NSC_ILi9EEEEEEEEENSB_IJNSB_IJSE_NSC_ILi4096EEEEEENSB_IJSJ_NSC_ILi512EEEEEENSB_IJSY_NSC_ILi8192EEEEEEEEEEEEEvEENS15_INSA_30SM90_TMA_LOAD_IM2COL_MULTICASTENS17_IS19_S1B_NSW_INSB_IJNSB_IJSJ_SE_EEES1E_S1G_EEENSB_IJNSB_IJSE_SY_EEES1L_NSB_IJSY_S1I_EEEEEEEEEEvEEEENS_8epilogue10collective6detail29Sm90TmaWarpSpecializedAdapterINS23_15DefaultEpilogueISM_NSB_IJlNSB_IJSE_lllEEESY_EEES28_NS22_6thread17LinearCombinationISM_Li1EffLNS29_9ScaleType4KindE0ELNS_15FloatRoundStyleE2ESM_EENS_4gemm15EpilogueDefaultEEEEEvvEEEEvNT_6ParamsE)
        .other          _ZN7cutlass13device_kernelINS_4conv6kernel13ConvUniversalINS1_16ConvProblemShapeILNS1_8OperatorE2ELi3EEENS1_10collective14CollectiveConvINS1_46MainloopSm90TmaGmmaWarpSpecializedImplicitGemmILS5_2ELi9ELi3EN4cute5tupleIJNSA_1CILi2EEENSC_ILi1EEESE_EEENS1_36KernelImplicitTmaWarpSpecializedSm90ELi1EEENSB_IJNSC_ILi128EEENSB_IJNSC_ILi64EEEEEESK_EEENS_6half_tESM_NSA_8TiledMMAINSA_8MMA_AtomIJNSA_4SM904GMMA25MMA_64x64x16_F32F16F16_SSILNSQ_5MajorE1ELSS_1ELNSQ_7ScaleInE1ELST_1EEEEEENSA_6LayoutINSB_IJSE_SE_SE_EEENSB_IJNSC_ILi0EEESY_SY_EEEEENSB_IJNSA_10UnderscoreES11_S11_EEEEENS7_6detail26Sm90ImplicitGemmTileTraitsINSA_13SM90_TMA_LOADENSA_14ComposedLayoutINSA_7SwizzleILi3ELi4ELi3EEENSA_18smem_ptr_flag_bitsILi16EEENSW_INSB_IJNSB_IJSJ_SD_EEENSB_IJNSC_ILi8EEES1D_EEENSB_IJSE_NSC_ILi9EEEEEEEEENSB_IJNSB_IJSE_NSC_ILi4096EEEEEENSB_IJSJ_NSC_ILi512EEEEEENSB_IJSY_NSC_ILi8192EEEEEEEEEEEEEvEENS15_INSA_30SM90_TMA_LOAD_IM2COL_MULTICASTENS17_IS19_S1B_NSW_INSB_IJNSB_IJSJ_SE_EEES1E_S1G_EEENSB_IJNSB_IJSE_SY_EEES1L_NSB_IJSY_S1I_EEEEEEEEEEvEEEENS_8epilogue10collective6detail29Sm90TmaWarpSpecializedAdapterINS23_15DefaultEpilogueISM_NSB_IJlNSB_IJSE_lllEEESY_EEES28_NS22_6thread17LinearCombinationISM_Li1EffLNS29_9ScaleType4KindE0ELNS_15FloatRoundStyleE2ESM_EENS_4gemm15EpilogueDefaultEEEEEvvEEEEvNT_6ParamsE,@"STO_CUDA_ENTRY STV_DEFAULT"
_ZN7cutlass13device_kernelINS_4conv6kernel13ConvUniversalINS1_16ConvProblemShapeILNS1_8OperatorE2ELi3EEENS1_10collective14CollectiveConvINS1_46MainloopSm90TmaGmmaWarpSpecializedImplicitGemmILS5_2ELi9ELi3EN4cute5tupleIJNSA_1CILi2EEENSC_ILi1EEESE_EEENS1_36KernelImplicitTmaWarpSpecializedSm90ELi1EEENSB_IJNSC_ILi128EEENSB_IJNSC_ILi64EEEEEESK_EEENS_6half_tESM_NSA_8TiledMMAINSA_8MMA_AtomIJNSA_4SM904GMMA25MMA_64x64x16_F32F16F16_SSILNSQ_5MajorE1ELSS_1ELNSQ_7ScaleInE1ELST_1EEEEEENSA_6LayoutINSB_IJSE_SE_SE_EEENSB_IJNSC_ILi0EEESY_SY_EEEEENSB_IJNSA_10UnderscoreES11_S11_EEEEENS7_6detail26Sm90ImplicitGemmTileTraitsINSA_13SM90_TMA_LOADENSA_14ComposedLayoutINSA_7SwizzleILi3ELi4ELi3EEENSA_18smem_ptr_flag_bitsILi16EEENSW_INSB_IJNSB_IJSJ_SD_EEENSB_IJNSC_ILi8EEES1D_EEENSB_IJSE_NSC_ILi9EEEEEEEEENSB_IJNSB_IJSE_NSC_ILi4096EEEEEENSB_IJSJ_NSC_ILi512EEEEEENSB_IJSY_NSC_ILi8192EEEEEEEEEEEEEvEENS15_INSA_30SM90_TMA_LOAD_IM2COL_MULTICASTENS17_IS19_S1B_NSW_INSB_IJNSB_IJSJ_SE_EEES1E_S1G_EEENSB_IJNSB_IJSE_SY_EEES1L_NSB_IJSY_S1I_EEEEEEEEEEvEEEENS_8epilogue10collective6detail29Sm90TmaWarpSpecializedAdapterINS23_15DefaultEpilogueISM_NSB_IJlNSB_IJSE_lllEEESY_EEES28_NS22_6thread17LinearCombinationISM_Li1EffLNS29_9ScaleType4KindE0ELNS_15FloatRoundStyleE2ESM_EENS_4gemm15EpilogueDefaultEEEEEvvEEEEvNT_6ParamsE:
[----:B------:R-:W-:Y:S01]  /*0000*/  LDC R1, c[0x0][0x28] ;  /* 0x00000a00ff017b82 */ /* 0x000fe20000000800 */
[----:B------:R-:W0:Y:S01]  /*0010*/  S2R R5, SR_TID.X ;  /* 0x0000000000057919 */ /* 0x000e220000002100 */
[----:B------:R-:W-:Y:S01]  /*0020*/  ELECT P0, URZ, PT ;  /* 0x00000000003f782f */ /* 0x000fe20003800000 */
[----:B------:R-:W-:Y:S01]  /*0030*/  BSSY B0, `(.L_x_0) ;  /* 0x0000010000007945 */ /* 0x000fe20003800000 */
[----:B------:R-:W1:Y:S01]  /*0040*/  S2R R4, SR_CTAID.X ;  /* 0x0000000000047919 */ /* 0x000e620000002500 */
[--C-:B0-----:R-:W-:Y:S02]  /*0050*/  SHF.R.U32.HI R0, RZ, 0x5, R5.reuse ;  /* 0x00000005ff007819 */ /* 0x101fe40000011605 */
[----:B------:R-:W-:-:S03]  /*0060*/  SHF.R.U32.HI R6, RZ, 0x7, R5 ;  /* 0x00000007ff067819 */ /* 0x000fc60000011605 */
[----:B------:R-:W0:Y:S04]  /*0070*/  SHFL.IDX PT, R2, R0, RZ, 0x1f ;  /* 0x00001fff00027589 */ /* 0x000e2800000e0000 */
[----:B------:R-:W2:Y:S01]  /*0080*/  SHFL.IDX PT, R6, R6, RZ, 0x1f ;  /* 0x00001fff06067589 */ /* 0x000ea200000e0000 */
[----:B0-----:R-:W-:-:S13]  /*0090*/  ISETP.NE.OR P0, PT, R2, RZ, !P0 ;  /* 0x000000ff0200720c */ /* 0x001fda0004705670 */
[----:B-12---:R-:W-:Y:S05]  /*00a0*/  @P0 BRA `(.L_x_1) ;  /* 0x0000000000200947 */ /* 0x006fea0003800000 */
[----:B------:R-:W-:Y:S02]  /*00b0*/  ULDC.64 UR4, c[0x0][0x198] ;  /* 0x0000660000047ab9 */ /* 0x000fe40000000a00 */
[----:B------:R-:W-:Y:S02]  /*00c0*/  UIADD3 UR6, UP0, UR4, 0xf0, URZ ;  /* 0x000000f004067890 */ /* 0x000fe4000ff1e03f */
[----:B------:R-:W-:Y:S02]  /*00d0*/  UIADD3 UR4, UP1, UR4, 0x1f0, URZ ;  /* 0x000001f004047890 */ /* 0x000fe4000ff3e03f */
[----:B------:R-:W-:Y:S02]  /*00e0*/  UIADD3.X UR7, URZ, UR5, URZ, UP0, !UPT ;  /* 0x000000053f077290 */ /* 0x000fe400087fe43f */
[----:B------:R-:W-:-:S07]  /*00f0*/  UIADD3.X UR5, URZ, UR5, URZ, UP1, !UPT ;  /* 0x000000053f057290 */ /* 0x000fce0008ffe43f */
[----:B------:R0:W-:Y:S02]  /*0100*/  UTMACCTL.PF [UR6] ;  /* 0x00000000060079b9 */ /* 0x0001e40008040000 */
[----:B------:R0:W-:Y:S02]  /*0110*/  UTMACCTL.PF [UR4] ;  /* 0x00000000040079b9 */ /* 0x0001e40008040000 */
[----:B0-----:R-:W-:Y:S01]  /*0120*/  NOP ;  /* 0x0000000000007918 */ /* 0x001fe20000000000 */
.L_x_1:
[----:B------:R-:W-:Y:S05]  /*0130*/  BSYNC B0 ;  /* 0x0000000000007941 */ /* 0x000fea0003800000 */
.L_x_0:
[----:B------:R-:W0:Y:S01]  /*0140*/  SHFL.IDX PT, R0, R0, RZ, 0x1f ;  /* 0x00001fff00007589 */ /* 0x000e2200000e0000 */
[----:B------:R-:W-:Y:S02]  /*0150*/  SHF.R.S32.HI R8, RZ, 0x1f, R5 ;  /* 0x0000001fff087819 */ /* 0x000fe40000011405 */
[----:B------:R-:W-:Y:S01]  /*0160*/  I2FP.F32.U32 R10, R4 ;  /* 0x00000004000a7245 */ /* 0x000fe20000201000 */
[----:B------:R-:W1:Y:S01]  /*0170*/  S2R R95, SR_CTAID.Y ;  /* 0x00000000005f7919 */ /* 0x000e620000002600 */
[----:B------:R-:W-:-:S04]  /*0180*/  LEA.HI R8, R8, R5, RZ, 0x7 ;  /* 0x0000000508087211 */ /* 0x000fc800078f38ff */
[----:B------:R-:W-:-:S05]  /*0190*/  LOP3.LUT R8, R8, 0xffffff80, RZ, 0xc0, !PT ;  /* 0xffffff8008087812 */ /* 0x000fca00078ec0ff */
[----:B------:R-:W-:-:S05]  /*01a0*/  IMAD.IADD R7, R5, 0x1, -R8 ;  /* 0x0000000105077824 */ /* 0x000fca00078e0a08 */
[----:B------:R-:W-:-:S04]  /*01b0*/  SHF.R.S32.HI R8, RZ, 0x1f, R7 ;  /* 0x0000001fff087819 */ /* 0x000fc80000011407 */
[----:B------:R-:W-:Y:S02]  /*01c0*/  LEA.HI R8, R8, R7, RZ, 0x3 ;  /* 0x0000000708087211 */ /* 0x000fe400078f18ff */
[----:B0-----:R-:W-:Y:S02]  /*01d0*/  ISETP.NE.AND P0, PT, R0, RZ, PT ;  /* 0x000000ff0000720c */ /* 0x001fe40003f05270 */
[--C-:B------:R-:W-:Y:S02]  /*01e0*/  SHF.R.S32.HI R3, RZ, 0x3, R8.reuse ;  /* 0x00000003ff037819 */ /* 0x100fe40000011408 */
[----:B------:R-:W-:Y:S02]  /*01f0*/  SHF.R.S32.HI R8, RZ, 0x1f, R8 ;  /* 0x0000001fff087819 */ /* 0x000fe40000011408 */
[----:B------:R-:W-:-:S07]  /*0200*/  SHF.R.S32.HI R9, RZ, 0x1f, R0 ;  /* 0x0000001fff097819 */ /* 0x000fce0000011400 */
[----:B-1----:R-:W-:Y:S05]  /*0210*/  @P0 BRA `(.L_x_2) ;  /* 0x00000000008c0947 */ /* 0x002fea0003800000 */
[----:B------:R-:W-:Y:S01]  /*0220*/  ELECT P0, URZ, PT ;  /* 0x00000000003f782f */ /* 0x000fe20003800000 */
[----:B------:R-:W-:-:S12]  /*0230*/  BSSY B0, `(.L_x_2) ;  /* 0x0000021000007945 */ /* 0x000fd80003800000 */
[----:B------:R-:W-:Y:S05]  /*0240*/  @!P0 BRA `(.L_x_3) ;  /* 0x00000000007c8947 */ /* 0x000fea0003800000 */
[----:B------:R-:W0:Y:S01]  /*0250*/  S2UR UR8, SR_CgaCtaId ;  /* 0x00000000000879c3 */ /* 0x000e220000008800 */
[----:B------:R-:W-:Y:S01]  /*0260*/  UMOV UR4, 0x400 ;  /* 0x0000040000047882 */ /* 0x000fe20000000000 */
[----:B------:R-:W-:Y:S01]  /*0270*/  UMOV UR5, 0x1 ;  /* 0x0000000100057882 */ /* 0x000fe20000000000 */
[----:B------:R-:W-:Y:S02]  /*0280*/  UMOV UR6, 0x2 ;  /* 0x0000000200067882 */ /* 0x000fe40000000000 */
[----:B------:R-:W-:-:S04]  /*0290*/  UIADD3 UR6, -UR6, 0x100000, URZ ;  /* 0x0010000006067890 */ /* 0x000fc8000fffe13f */
[----:B------:R-:W-:Y:S02]  /*02a0*/  USHF.L.U32 UR7, UR6, 0xb, URZ ;  /* 0x0000000b06077899 */ /* 0x000fe4000800063f */
[----:B------:R-:W-:Y:S02]  /*02b0*/  USHF.L.U32 UR6, UR6, 0x1, URZ ;  /* 0x0000000106067899 */ /* 0x000fe4000800063f */
[----:B0-----:R-:W-:Y:S02]  /*02c0*/  ULEA UR8, UR8, UR4, 0x18 ;  /* 0x0000000408087291 */ /* 0x001fe4000f8ec03f */
[----:B------:R-:W-:-:S04]  /*02d0*/  UIADD3 UR4, -UR5, 0x100000, URZ ;  /* 0x0010000005047890 */ /* 0x000fc8000fffe13f */
[----:B------:R-:W-:Y:S02]  /*02e0*/  USHF.L.U32 UR5, UR4, 0xb, URZ ;  /* 0x0000000b04057899 */ /* 0x000fe4000800063f */
[----:B------:R-:W-:Y:S01]  /*02f0*/  USHF.L.U32 UR4, UR4, 0x1, URZ ;  /* 0x0000000104047899 */ /* 0x000fe2000800063f */
[----:B------:R-:W0:Y:S11]  /*0300*/  FENCE.VIEW.ASYNC.S ;  /* 0x00000000000073c6 */ /* 0x000e360000000000 */
[----:B0-----:R0:W1:Y:S01]  /*0310*/  SYNCS.EXCH.64 URZ, [UR8+0x36000], UR4 ;  /* 0x03600004083f75b2 */ /* 0x0010620008000100 */
[----:B------:R0:W2:Y:S01]  /*0320*/  SYNCS.EXCH.64 URZ, [UR8+0x36048], UR6 ;  /* 0x03604806083f75b2 */ /* 0x0000a20008000100 */
[----:B------:R0:W3:Y:S01]  /*0330*/  SYNCS.EXCH.64 URZ, [UR8+0x36008], UR4 ;  /* 0x03600804083f75b2 */ /* 0x0000e20008000100 */
[----:B------:R0:W4:Y:S01]  /*0340*/  SYNCS.EXCH.64 URZ, [UR8+0x36050], UR6 ;  /* 0x03605006083f75b2 */ /* 0x0001220008000100 */
[----:B------:R0:W0:Y:S01]  /*0350*/  SYNCS.EXCH.64 URZ, [UR8+0x36010], UR4 ;  /* 0x03601004083f75b2 */ /* 0x0000220008000100 */
        /* <DEDUP_REMOVED lines=13> */
[----:B------:R-:W-:Y:S01]  /*0430*/  NOP ;  /* 0x0000000000007918 */ /* 0x000fe20000000000 */
.L_x_3:
[----:B0-----:R-:W-:Y:S05]  /*0440*/  BSYNC B0 ;  /* 0x0000000000007941 */ /* 0x001fea0003800000 */
.L_x_2:
[----:B------:R-:W-:Y:S01]  /*0450*/  ULDC UR4, c[0x0][0x150] ;  /* 0x0000540000047ab9 */ /* 0x000fe20000000800 */
[----:B------:R-:W-:Y:S01]  /*0460*/  LEA.HI R8, R8, R3, RZ, 0x2 ;  /* 0x0000000308087211 */ /* 0x000fe200078f10ff */
[----:B------:R-:W-:Y:S01]  /*0470*/  FMUL R10, R10, UR4 ;  /* 0x000000040a0a7c20 */ /* 0x000fe20008400000 */
[----:B------:R-:W-:Y:S01]  /*0480*/  LEA.HI R9, R9, R0, RZ, 0x2 ;  /* 0x0000000009097211 */ /* 0x000fe200078f10ff */
[----:B------:R-:W-:Y:S01]  /*0490*/  ULDC UR4, c[0x0][0x154] ;  /* 0x0000550000047ab9 */ /* 0x000fe20000000800 */
[----:B------:R-:W-:Y:S01]  /*04a0*/  LOP3.LUT R8, R8, 0xfffffffc, RZ, 0xc0, !PT ;  /* 0xfffffffc08087812 */ /* 0x000fe200078ec0ff */
[----:B------:R-:W0:Y:S01]  /*04b0*/  LDC R12, c[0x0][0x140] ;  /* 0x00005000ff0c7b82 */ /* 0x000e220000000800 */
[----:B------:R-:W-:Y:S01]  /*04c0*/  LOP3.LUT R9, R9, 0x3ffffffc, RZ, 0xc0, !PT ;  /* 0x3ffffffc09097812 */ /* 0x000fe200078ec0ff */
[----:B------:R-:W5:Y:S01]  /*04d0*/  F2I.U32.TRUNC.NTZ R10, R10 ;  /* 0x0000000a000a7305 */ /* 0x000f62000020f000 */
[----:B------:R-:W-:Y:S01]  /*04e0*/  LOP3.LUT P0, RZ, R7, 0x7, RZ, 0xc0, !PT ;  /* 0x0000000707ff7812 */ /* 0x000fe2000780c0ff */
[----:B------:R-:W-:Y:S01]  /*04f0*/  IMAD.IADD R8, R3, 0x1, -R8 ;  /* 0x0000000103087824 */ /* 0x000fe200078e0a08 */
[----:B------:R-:W-:Y:S01]  /*0500*/  I2FP.F32.U32 R3, R95 ;  /* 0x0000005f00037245 */ /* 0x000fe20000201000 */
[----:B------:R-:W-:Y:S01]  /*0510*/  IMAD.IADD R9, R0, 0x1, -R9 ;  /* 0x0000000100097824 */ /* 0x000fe200078e0a09 */
[----:B------:R-:W-:Y:S01]  /*0520*/  ISETP.NE.AND P3, PT, R6, 0x1, PT ;  /* 0x000000010600780c */ /* 0x000fe20003f65270 */
[----:B------:R-:W-:Y:S01]  /*0530*/  NOP ;  /* 0x0000000000007918 */ /* 0x000fe20000000000 */
[----:B------:R-:W-:Y:S01]  /*0540*/  NOP ;  /* 0x0000000000007918 */ /* 0x000fe20000000000 */
[----:B------:R-:W-:-:S02]  /*0550*/  IMAD R8, R9, 0x4, R8 ;  /* 0x0000000409087824 */ /* 0x000fc400078e0208 */
[----:B------:R-:W-:Y:S01]  /*0560*/  FMUL R11, R3, UR4 ;  /* 0x00000004030b7c20 */ /* 0x000fe20008400000 */
[----:B------:R-:W-:Y:S02]  /*0570*/  ULDC UR4, c[0x0][0x144] ;  /* 0x0000510000047ab9 */ /* 0x000fe40000000800 */
[----:B------:R-:W-:Y:S01]  /*0580*/  LEA.HI R0, R8, R8, RZ, 0x1 ;  /* 0x0000000808007211 */ /* 0x000fe200078f08ff */
[----:B-----5:R-:W-:Y:S02]  /*0590*/  IMAD.MOV R9, RZ, RZ, -R10 ;  /* 0x000000ffff097224 */ /* 0x020fe400078e0a0a */
[----:B------:R-:W5:Y:S01]  /*05a0*/  F2I.U32.TRUNC.NTZ R11, R11 ;  /* 0x0000000b000b7305 */ /* 0x000f62000020f000 */
[----:B------:R-:W-:Y:S01]  /*05b0*/  LOP3.LUT R3, R0, 0xfffffffe, RZ, 0xc0, !PT ;  /* 0xfffffffe00037812 */ /* 0x000fe200078ec0ff */
[----:B------:R-:W-:Y:S01]  /*05c0*/  IMAD R0, R9, UR4, R4 ;  /* 0x0000000409007c24 */ /* 0x000fe2000f8e0204 */
[----:B------:R-:W-:Y:S01]  /*05d0*/  ULDC UR4, c[0x0][0x148] ;  /* 0x0000520000047ab9 */ /* 0x000fe20000000800 */
[----:B------:R-:W-:Y:S01]  /*05e0*/  IMAD.SHL.U32 R9, R8, 0x4, RZ ;  /* 0x0000000408097824 */ /* 0x000fe200078e00ff */
[----:B0-----:R-:W-:Y:S01]  /*05f0*/  ISETP.EQ.U32.AND P1, PT, R12, 0x1, PT ;  /* 0x000000010c00780c */ /* 0x001fe20003f22070 */
[----:B------:R-:W-:-:S05]  /*0600*/  IMAD.IADD R3, R8, 0x1, -R3 ;  /* 0x0000000108037824 */ /* 0x000fca00078e0a03 */
[----:B------:R-:W-:Y:S02]  /*0610*/  ISETP.NE.AND P4, PT, R3, R0, PT ;  /* 0x000000000300720c */ /* 0x000fe40003f85270 */
[----:B------:R-:W-:Y:S01]  /*0620*/  SHF.R.S32.HI R3, RZ, 0x1f, R2 ;  /* 0x0000001fff037819 */ /* 0x000fe20000011402 */
[----:B-----5:R-:W-:Y:S01]  /*0630*/  IMAD.MOV R10, RZ, RZ, -R11 ;  /* 0x000000ffff0a7224 */ /* 0x020fe200078e0a0b */
[----:B------:R-:W-:Y:S02]  /*0640*/  LOP3.LUT R0, R8, 0xc, R9, 0x78, !PT ;  /* 0x0000000c08007812 */ /* 0x000fe400078e7809 */
[----:B------:R-:W-:Y:S01]  /*0650*/  LEA.HI R3, R3, R2, RZ, 0x2 ;  /* 0x0000000203037211 */ /* 0x000fe200078f10ff */
[----:B------:R-:W-:Y:S01]  /*0660*/  IMAD R9, R10, UR4, R95 ;  /* 0x000000040a097c24 */ /* 0x000fe2000f8e025f */
[----:B------:R-:W-:Y:S02]  /*0670*/  ISETP.LT.U32.AND P0, PT, R0, 0x2, !P0 ;  /* 0x000000020000780c */ /* 0x000fe40004701070 */
[----:B------:R-:W-:-:S03]  /*0680*/  LOP3.LUT R3, R3, 0xfffffffc, RZ, 0xc0, !PT ;  /* 0xfffffffc03037812 */ /* 0x000fc600078ec0ff */
[----:B------:R-:W-:Y:S02]  /*0690*/  @P4 LEA.HI R8, R0, R0, RZ, 0x1 ;  /* 0x0000000000084211 */ /* 0x000fe400078f08ff */
[----:B------:R-:W-:Y:S02]  /*06a0*/  IMAD.IADD R11, R2, 0x1, -R3 ;  /* 0x00000001020b7824 */ /* 0x000fe400078e0a03 */
[----:B------:R-:W-:Y:S01]  /*06b0*/  @P4 SHF.R.S32.HI R8, RZ, 0x1, R8 ;  /* 0x00000001ff084819 */ /* 0x000fe20000011408 */
[----:B------:R-:W-:Y:S02]  /*06c0*/  IMAD.MOV.U32 R3, RZ, RZ, 0x1 ;  /* 0x00000001ff037424 */ /* 0x000fe400078e00ff */
[----:B------:R-:W-:Y:S02]  /*06d0*/  LOP3.LUT P2, RZ, R6, R11, RZ, 0xfc, !PT ;  /* 0x0000000b06ff7212 */ /* 0x000fe4000784fcff */
[----:B------:R-:W-:Y:S02]  /*06e0*/  @P4 ISETP.NE.AND P5, PT, R8, R9, PT ;  /* 0x000000090800420c */ /* 0x000fe40003fa5270 */
[----:B------:R-:W-:-:S02]  /*06f0*/  SEL R2, RZ, 0x1, P2 ;  /* 0x00000001ff027807 */ /* 0x000fc40001000000 */
[----:B------:R-:W-:Y:S02]  /*0700*/  SEL R8, RZ, 0x1, !P0 ;  /* 0x00000001ff087807 */ /* 0x000fe40004000000 */
[----:B------:R-:W-:Y:S02]  /*0710*/  @P4 SEL R3, RZ, 0x1, P5 ;  /* 0x00000001ff034807 */ /* 0x000fe40002800000 */
[----:B------:R-:W-:Y:S02]  /*0720*/  SEL R2, R2, 0x2, P3 ;  /* 0x0000000202027807 */ /* 0x000fe40001800000 */
[----:B------:R-:W-:Y:S01]  /*0730*/  LOP3.LUT R3, R3, R8, RZ, 0xc0, !PT ;  /* 0x0000000803037212 */ /* 0x000fe200078ec0ff */
[----:B------:R-:W-:Y:S06]  /*0740*/  @!P1 BRA `(.L_x_4) ;  /* 0x0000000000089947 */ /* 0x000fec0003800000 */
[----:B-1234-:R-:W-:Y:S01]  /*0750*/  UCGABAR_ARV ;  /* 0x00000000000079c7 */ /* 0x01efe20008000000 */
[----:B------:R-:W-:Y:S05]  /*0760*/  BRA `(.L_x_5) ;  /* 0x0000000000047947 */ /* 0x000fea0003800000 */
.L_x_4:
[----:B-1234-:R-:W-:Y:S01]  /*0770*/  NOP ;  /* 0x0000000000007918 */ /* 0x01efe20000000000 */
.L_x_5:
[----:B------:R-:W-:Y:S01]  /*0780*/  ULDC.64 UR4, c[0x0][0x618] ;  /* 0x0001860000047ab9 */ /* 0x000fe20000000a00 */
[----:B------:R-:W-:Y:S01]  /*0790*/  ULDC.64 UR12, c[0x0][0x208] ;  /* 0x00008200000c7ab9 */ /* 0x000fe20000000a00 */
[----:B------:R-:W-:-:S04]  /*07a0*/  ISETP.NE.U32.AND P0, PT, RZ, UR4, PT ;  /* 0x00000004ff007c0c */ /* 0x000fc8000bf05070 */
[----:B------:R-:W-:-:S13]  /*07b0*/  ISETP.NE.AND.EX P0, PT, RZ, UR5, PT, P0 ;  /* 0x00000005ff007c0c */ /* 0x000fda000bf05300 */
[----:B------:R-:W-:Y:S05]  /*07c0*/  @!P0 BRA `(.L_x_6) ;  /* 0x00000000001c8947 */ /* 0x000fea0003800000 */
[----:B------:R-:W0:Y:S02]  /*07d0*/  LDC.64 R8, c[0x0][0x618] ;  /* 0x00018600ff087b82 */ /* 0x000e240000000a00 */
[----:B0-----:R-:W2:Y:S02]  /*07e0*/  LDG.E.64 R8, desc[UR12][R8.64] ;  /* 0x0000000c08087981 */ /* 0x001ea4000c1e1b00 */
[----:B--2---:R-:W-:-:S04]  /*07f0*/  ISETP.NE.U32.AND P0, PT, R8, RZ, PT ;  /* 0x000000ff0800720c */ /* 0x004fc80003f05070 */
[----:B------:R-:W-:-:S13]  /*0800*/  ISETP.NE.AND.EX P0, PT, R9, RZ, PT, P0 ;  /* 0x000000ff0900720c */ /* 0x000fda0003f05300 */
[----:B------:R-:W-:Y:S05]  /*0810*/  @!P0 BRA `(.L_x_6) ;  /* 0x0000000000088947 */ /* 0x000fea0003800000 */
[----:B------:R0:W5:Y:S01]  /*0820*/  LD.E R90, desc[UR12][R8.64] ;  /* 0x0000000c085a7980 */ /* 0x000162000c101900 */
[----:B------:R-:W-:Y:S05]  /*0830*/  BRA `(.L_x_7) ;  /* 0x0000000000207947 */ /* 0x000fea0003800000 */
.L_x_6:
[----:B------:R-:W-:Y:S02]  /*0840*/  ULDC.64 UR4, c[0x0][0x608] ;  /* 0x0001820000047ab9 */ /* 0x000fe40000000a00 */
[----:B------:R-:W-:-:S04]  /*0850*/  ISETP.NE.U32.AND P0, PT, RZ, UR4, PT ;  /* 0x00000004ff007c0c */ /* 0x000fc8000bf05070 */
[----:B------:R-:W-:-:S13]  /*0860*/  ISETP.NE.AND.EX P0, PT, RZ, UR5, PT, P0 ;  /* 0x00000005ff007c0c */ /* 0x000fda000bf05300 */
[----:B------:R-:W-:Y:S05]  /*0870*/  @!P0 BRA `(.L_x_8) ;  /* 0x00000000000c8947 */ /* 0x000fea0003800000 */
[----:B------:R-:W0:Y:S02]  /*0880*/  LDC.64 R90, c[0x0][0x608] ;  /* 0x00018200ff5a7b82 */ /* 0x000e240000000a00 */
[----:B0-----:R1:W5:Y:S01]  /*0890*/  LDG.E R90, desc[UR12][R90.64] ;  /* 0x0000000c5a5a7981 */ /* 0x001362000c1e1900 */
[----:B------:R-:W-:Y:S05]  /*08a0*/  BRA `(.L_x_7) ;  /* 0x0000000000047947 */ /* 0x000fea0003800000 */
.L_x_8:
[----:B------:R-:W2:Y:S02]  /*08b0*/  LDC R90, c[0x0][0x600] ;  /* 0x00018000ff5a7b82 */ /* 0x000ea40000000800 */
.L_x_7:
[----:B------:R-:W-:Y:S02]  /*08c0*/  ULDC.64 UR4, c[0x0][0x620] ;  /* 0x0001880000047ab9 */ /* 0x000fe40000000a00 */
[----:B------:R-:W-:-:S04]  /*08d0*/  ISETP.NE.U32.AND P0, PT, RZ, UR4, PT ;  /* 0x00000004ff007c0c */ /* 0x000fc8000bf05070 */
[----:B------:R-:W-:-:S13]  /*08e0*/  ISETP.NE.AND.EX P0, PT, RZ, UR5, PT, P0 ;  /* 0x00000005ff007c0c */ /* 0x000fda000bf05300 */
[----:B------:R-:W-:Y:S05]  /*08f0*/  @!P0 BRA `(.L_x_9) ;  /* 0x00000000001c8947 */ /* 0x000fea0003800000 */
[----:B0-----:R-:W0:Y:S02]  /*0900*/  LDC.64 R8, c[0x0][0x620] ;  /* 0x00018800ff087b82 */ /* 0x001e240000000a00 */
[----:B0-----:R-:W3:Y:S02]  /*0910*/  LDG.E.64 R8, desc[UR12][R8.64] ;  /* 0x0000000c08087981 */ /* 0x001ee4000c1e1b00 */
[----:B---3--:R-:W-:-:S04]  /*0920*/  ISETP.NE.U32.AND P0, PT, R8, RZ, PT ;  /* 0x000000ff0800720c */ /* 0x008fc80003f05070 */
[----:B------:R-:W-:-:S13]  /*0930*/  ISETP.NE.AND.EX P0, PT, R9, RZ, PT, P0 ;  /* 0x000000ff0900720c */ /* 0x000fda0003f05300 */
[----:B------:R-:W-:Y:S05]  /*0940*/  @!P0 BRA `(.L_x_9) ;  /* 0x0000000000088947 */ /* 0x000fea0003800000 */
[----:B------:R0:W5:Y:S01]  /*0950*/  LD.E R89, desc[UR12][R8.64] ;  /* 0x0000000c08597980 */ /* 0x000162000c101900 */
[----:B------:R-:W-:Y:S05]  /*0960*/  BRA `(.L_x_10) ;  /* 0x0000000000207947 */ /* 0x000fea0003800000 */
.L_x_9:
[----:B------:R-:W-:Y:S02]  /*0970*/  ULDC.64 UR4, c[0x0][0x610] ;  /* 0x0001840000047ab9 */ /* 0x000fe40000000a00 */
[----:B------:R-:W-:-:S04]  /*0980*/  ISETP.NE.U32.AND P0, PT, RZ, UR4, PT ;  /* 0x00000004ff007c0c */ /* 0x000fc8000bf05070 */
[----:B------:R-:W-:-:S13]  /*0990*/  ISETP.NE.AND.EX P0, PT, RZ, UR5, PT, P0 ;  /* 0x00000005ff007c0c */ /* 0x000fda000bf05300 */
[----:B------:R-:W-:Y:S05]  /*09a0*/  @!P0 BRA `(.L_x_11) ;  /* 0x00000000000c8947 */ /* 0x000fea0003800000 */
[----:B0-----:R-:W0:Y:S02]  /*09b0*/  LDC.64 R8, c[0x0][0x610] ;  /* 0x00018400ff087b82 */ /* 0x001e240000000a00 */
[----:B0-----:R3:W5:Y:S01]  /*09c0*/  LDG.E R89, desc[UR12][R8.64] ;  /* 0x0000000c08597981 */ /* 0x001762000c1e1900 */
[----:B------:R-:W-:Y:S05]  /*09d0*/  BRA `(.L_x_10) ;  /* 0x0000000000047947 */ /* 0x000fea0003800000 */
.L_x_11:
[----:B------:R-:W4:Y:S02]  /*09e0*/  LDC R89, c[0x0][0x604] ;  /* 0x00018100ff597b82 */ /* 0x000f240000000800 */
.L_x_10:
[----:B0--3--:R-:W0:Y:S08]  /*09f0*/  LDC R8, c[0x0][0x4d8] ;  /* 0x00013600ff087b82 */ /* 0x009e300000000800 */
[----:B-1----:R-:W1:Y:S01]  /*0a00*/  LDC R91, c[0x0][0x4dc] ;  /* 0x00013700ff5b7b82 */ /* 0x002e620000000800 */
[----:B0-----:R-:W-:-:S05]  /*0a10*/  VIADD R8, R8, 0x3f ;  /* 0x0000003f08087836 */ /* 0x001fca0000000000 */
[----:B------:R-:W-:Y:S02]  /*0a20*/  SHF.R.S32.HI R9, RZ, 0x1f, R8 ;  /* 0x0000001fff097819 */ /* 0x000fe40000011408 */
[----:B-1----:R-:W-:Y:S02]  /*0a30*/  IABS R18, R91 ;  /* 0x0000005b00127213 */ /* 0x002fe40000000000 */
[----:B------:R-:W-:-:S04]  /*0a40*/  LEA.HI R9, R9, R8, RZ, 0x6 ;  /* 0x0000000809097211 */ /* 0x000fc800078f30ff */
[----:B------:R-:W-:-:S04]  /*0a50*/  SHF.R.S32.HI R10, RZ, 0x6, R9 ;  /* 0x00000006ff0a7819 */ /* 0x000fc80000011409 */
[-C--:B------:R-:W-:Y:S02]  /*0a60*/  IABS R16, R10.reuse ;  /* 0x0000000a00107213 */ /* 0x080fe40000000000 */
[----:B------:R-:W-:Y:S02]  /*0a70*/  IABS R14, R10 ;  /* 0x0000000a000e7213 */ /* 0x000fe40000000000 */
[----:B------:R-:W0:Y:S03]  /*0a80*/  I2F.RP R12, R16 ;  /* 0x00000010000c7306 */ /* 0x000e260000209400 */
[----:B------:R-:W-:-:S05]  /*0a90*/  IMAD.MOV R15, RZ, RZ, -R14 ;  /* 0x000000ffff0f7224 */ /* 0x000fca00078e0a0e */
[----:B0-----:R-:W0:Y:S02]  /*0aa0*/  MUFU.RCP R12, R12 ;  /* 0x0000000c000c7308 */ /* 0x001e240000001000 */
[----:B0-----:R-:W-:Y:S01]  /*0ab0*/  VIADD R8, R12, 0xffffffe ;  /* 0x0ffffffe0c087836 */ /* 0x001fe20000000000 */
[----:B------:R-:W-:-:S05]  /*0ac0*/  IABS R12, R95 ;  /* 0x0000005f000c7213 */ /* 0x000fca0000000000 */
[----:B------:R0:W1:Y:S02]  /*0ad0*/  F2I.FTZ.U32.TRUNC.NTZ R9, R8 ;  /* 0x0000000800097305 */ /* 0x000064000021f000 */
[----:B0-----:R-:W-:Y:S02]  /*0ae0*/  IMAD.MOV.U32 R8, RZ, RZ, RZ ;  /* 0x000000ffff087224 */ /* 0x001fe400078e00ff */
[----:B-1----:R-:W-:-:S04]  /*0af0*/  IMAD.MOV R13, RZ, RZ, -R9 ;  /* 0x000000ffff0d7224 */ /* 0x002fc800078e0a09 */
[----:B------:R-:W-:-:S04]  /*0b00*/  IMAD R13, R13, R16, RZ ;  /* 0x000000100d0d7224 */ /* 0x000fc800078e02ff */
[----:B------:R-:W-:Y:S02]  /*0b10*/  IMAD.HI.U32 R9, R9, R13, R8 ;  /* 0x0000000d09097227 */ /* 0x000fe400078e0008 */
[----:B------:R-:W0:Y:S04]  /*0b20*/  I2F.RP R13, R18 ;  /* 0x00000012000d7306 */ /* 0x000e280000209400 */
[----:B------:R-:W-:-:S04]  /*0b30*/  IMAD.HI.U32 R8, R9, R12, RZ ;  /* 0x0000000c09087227 */ /* 0x000fc800078e00ff */
[----:B------:R-:W-:Y:S01]  /*0b40*/  IMAD R9, R8, R15, R12 ;  /* 0x0000000f08097224 */ /* 0x000fe200078e020c */
[----:B------:R-:W-:-:S04]  /*0b50*/  LOP3.LUT R12, R95, R10, RZ, 0x3c, !PT ;  /* 0x0000000a5f0c7212 */ /* 0x000fc800078e3cff */
[----:B------:R-:W-:Y:S01]  /*0b60*/  ISETP.GT.U32.AND P2, PT, R16, R9, PT ;  /* 0x000000091000720c */ /* 0x000fe20003f44070 */
[----:B0-----:R-:W0:Y:S01]  /*0b70*/  MUFU.RCP R13, R13 ;  /* 0x0000000d000d7308 */ /* 0x001e220000001000 */
[----:B------:R-:W-:-:S11]  /*0b80*/  ISETP.GE.AND P3, PT, R12, RZ, PT ;  /* 0x000000ff0c00720c */ /* 0x000fd60003f66270 */
[----:B------:R-:W-:Y:S02]  /*0b90*/  @!P2 IMAD.IADD R9, R9, 0x1, -R16 ;  /* 0x000000010909a824 */ /* 0x000fe400078e0a10 */
[----:B------:R-:W-:Y:S01]  /*0ba0*/  @!P2 VIADD R8, R8, 0x1 ;  /* 0x000000010808a836 */ /* 0x000fe20000000000 */
[----:B------:R-:W-:Y:S02]  /*0bb0*/  ISETP.NE.AND P2, PT, R10, RZ, PT ;  /* 0x000000ff0a00720c */ /* 0x000fe40003f45270 */
[----:B------:R-:W-:Y:S01]  /*0bc0*/  ISETP.GE.U32.AND P0, PT, R9, R16, PT ;  /* 0x000000100900720c */ /* 0x000fe20003f06070 */
[----:B0-----:R-:W-:Y:S01]  /*0bd0*/  VIADD R14, R13, 0xffffffe ;  /* 0x0ffffffe0d0e7836 */ /* 0x001fe20000000000 */
[----:B------:R-:W0:Y:S03]  /*0be0*/  LDC R16, c[0x0][0x4e0] ;  /* 0x00013800ff107b82 */ /* 0x000e260000000800 */
[----:B------:R-:W1:Y:S08]  /*0bf0*/  F2I.FTZ.U32.TRUNC.NTZ R9, R14 ;  /* 0x0000000e00097305 */ /* 0x000e70000021f000 */
[----:B------:R-:W-:-:S04]  /*0c00*/  @P0 VIADD R8, R8, 0x1 ;  /* 0x0000000108080836 */ /* 0x000fc80000000000 */
[----:B------:R-:W-:Y:S02]  /*0c10*/  IMAD.MOV.U32 R20, RZ, RZ, R8 ;  /* 0x000000ffff147224 */ /* 0x000fe400078e0008 */
[----:B------:R-:W-:Y:S02]  /*0c20*/  IMAD.MOV.U32 R8, RZ, RZ, RZ ;  /* 0x000000ffff087224 */ /* 0x000fe400078e00ff */
[--C-:B-1----:R-:W-:Y:S02]  /*0c30*/  IMAD.MOV R13, RZ, RZ, -R9.reuse ;  /* 0x000000ffff0d7224 */ /* 0x102fe400078e0a09 */
[----:B------:R-:W-:Y:S01]  /*0c40*/  @!P3 IMAD.MOV R20, RZ, RZ, -R20 ;  /* 0x000000ffff14b224 */ /* 0x000fe200078e0a14 */
[----:B------:R-:W-:Y:S01]  /*0c50*/  @!P2 LOP3.LUT R20, RZ, R10, RZ, 0x33, !PT ;  /* 0x0000000aff14a212 */ /* 0x000fe200078e33ff */
[----:B------:R-:W-:Y:S01]  /*0c60*/  IMAD R13, R13, R18, RZ ;  /* 0x000000120d0d7224 */ /* 0x000fe200078e02ff */
[----:B0-----:R-:W-:Y:S02]  /*0c70*/  IABS R15, R16 ;  /* 0x00000010000f7213 */ /* 0x001fe40000000000 */
[----:B------:R-:W-:Y:S01]  /*0c80*/  IABS R12, R20 ;  /* 0x00000014000c7213 */ /* 0x000fe20000000000 */
[----:B------:R-:W-:-:S02]  /*0c90*/  IMAD.HI.U32 R8, R9, R13, R8 ;  /* 0x0000000d09087227 */ /* 0x000fc400078e0008 */
[----:B------:R-:W0:Y:S02]  /*0ca0*/  I2F.RP R13, R15 ;  /* 0x0000000f000d7306 */ /* 0x000e240000209400 */
[----:B------:R-:W-:-:S04]  /*0cb0*/  IMAD.MOV.U32 R9, RZ, RZ, R12 ;  /* 0x000000ffff097224 */ /* 0x000fc800078e000c */
[----:B------:R-:W-:-:S04]  /*0cc0*/  IMAD.HI.U32 R8, R8, R9, RZ ;  /* 0x0000000908087227 */ /* 0x000fc800078e00ff */
[----:B------:R-:W-:-:S04]  /*0cd0*/  IMAD.MOV R12, RZ, RZ, -R8 ;  /* 0x000000ffff0c7224 */ /* 0x000fc800078e0a08 */
[----:B------:R-:W-:Y:S01]  /*0ce0*/  IMAD R9, R18, R12, R9 ;  /* 0x0000000c12097224 */ /* 0x000fe200078e0209 */
[----:B0-----:R-:W0:Y:S01]  /*0cf0*/  MUFU.RCP R13, R13 ;  /* 0x0000000d000d7308 */ /* 0x001e220000001000 */
[----:B------:R-:W-:-:S03]  /*0d00*/  LOP3.LUT R12, R20, R91, RZ, 0x3c, !PT ;  /* 0x0000005b140c7212 */ /* 0x000fc600078e3cff */
[----:B------:R-:W-:Y:S02]  /*0d10*/  ISETP.GT.U32.AND P2, PT, R18, R9, PT ;  /* 0x000000091200720c */ /* 0x000fe40003f44070 */
[----:B------:R-:W-:-:S11]  /*0d20*/  ISETP.GE.AND P3, PT, R12, RZ, PT ;  /* 0x000000ff0c00720c */ /* 0x000fd60003f66270 */
[----:B------:R-:W-:Y:S02]  /*0d30*/  @!P2 IMAD.IADD R9, R9, 0x1, -R18 ;  /* 0x000000010909a824 */ /* 0x000fe400078e0a12 */
[----:B0-----:R-:W-:Y:S02]  /*0d40*/  VIADD R14, R13, 0xffffffe ;  /* 0x0ffffffe0d0e7836 */ /* 0x001fe40000000000 */
[----:B------:R-:W-:Y:S01]  /*0d50*/  @!P2 VIADD R8, R8, 0x1 ;  /* 0x000000010808a836 */ /* 0x000fe20000000000 */
[----:B------:R-:W-:Y:S02]  /*0d60*/  ISETP.GE.U32.AND P0, PT, R9, R18, PT ;  /* 0x000000120900720c */ /* 0x000fe40003f06070 */
[----:B------:R-:W0:Y:S01]  /*0d70*/  F2I.FTZ.U32.TRUNC.NTZ R9, R14 ;  /* 0x0000000e00097305 */ /* 0x000e22000021f000 */
[----:B------:R-:W-:-:S10]  /*0d80*/  ISETP.NE.AND P2, PT, R91, RZ, PT ;  /* 0x000000ff5b00720c */ /* 0x000fd40003f45270 */
[----:B------:R-:W-:-:S04]  /*0d90*/  @P0 VIADD R8, R8, 0x1 ;  /* 0x0000000108080836 */ /* 0x000fc80000000000 */
[----:B------:R-:W-:Y:S02]  /*0da0*/  IMAD.MOV.U32 R17, RZ, RZ, R8 ;  /* 0x000000ffff117224 */ /* 0x000fe400078e0008 */
[----:B0-----:R-:W-:Y:S02]  /*0db0*/  IMAD.MOV R8, RZ, RZ, -R9 ;  /* 0x000000ffff087224 */ /* 0x001fe400078e0a09 */
[----:B------:R-:W-:Y:S01]  /*0dc0*/  @!P3 IMAD.MOV R17, RZ, RZ, -R17 ;  /* 0x000000ffff11b224 */ /* 0x000fe200078e0a11 */
[----:B------:R-:W-:Y:S01]  /*0dd0*/  @!P2 LOP3.LUT R17, RZ, R91, RZ, 0x33, !PT ;  /* 0x0000005bff11a212 */ /* 0x000fe200078e33ff */
[----:B------:R-:W-:Y:S02]  /*0de0*/  IMAD R13, R8, R15, RZ ;  /* 0x0000000f080d7224 */ /* 0x000fe400078e02ff */
[----:B------:R-:W-:Y:S01]  /*0df0*/  IMAD.MOV.U32 R8, RZ, RZ, RZ ;  /* 0x000000ffff087224 */ /* 0x000fe200078e00ff */
[----:B------:R-:W-:-:S03]  /*0e00*/  IABS R12, R17 ;  /* 0x00000011000c7213 */ /* 0x000fc60000000000 */
[----:B------:R-:W-:-:S04]  /*0e10*/  IMAD.HI.U32 R8, R9, R13, R8 ;  /* 0x0000000d09087227 */ /* 0x000fc800078e0008 */
[----:B------:R-:W-:Y:S02]  /*0e20*/  IMAD.MOV.U32 R9, RZ, RZ, R12 ;  /* 0x000000ffff097224 */ /* 0x000fe400078e000c */
[----:B------:R-:W-:Y:S02]  /*0e30*/  IMAD.MOV R12, RZ, RZ, -R17 ;  /* 0x000000ffff0c7224 */ /* 0x000fe400078e0a11 */
[----:B------:R-:W-:-:S04]  /*0e40*/  IMAD.HI.U32 R92, R8, R9, RZ ;  /* 0x00000009085c7227 */ /* 0x000fc800078e00ff */
[----:B------:R-:W-:Y:S02]  /*0e50*/  IMAD.MOV R8, RZ, RZ, -R92 ;  /* 0x000000ffff087224 */ /* 0x000fe400078e0a5c */
[----:B------:R-:W-:Y:S02]  /*0e60*/  IMAD R91, R91, R12, R20 ;  /* 0x0000000c5b5b7224 */ /* 0x000fe400078e0214 */
[----:B------:R-:W-:-:S05]  /*0e70*/  IMAD R8, R15, R8, R9 ;  /* 0x000000080f087224 */ /* 0x000fca00078e0209 */
[----:B------:R-:W-:-:S13]  /*0e80*/  ISETP.GT.U32.AND P2, PT, R15, R8, PT ;  /* 0x000000080f00720c */ /* 0x000fda0003f44070 */
[----:B------:R-:W-:Y:S02]  /*0e90*/  @!P2 IMAD.IADD R8, R8, 0x1, -R15 ;  /* 0x000000010808a824 */ /* 0x000fe400078e0a0f */
[----:B------:R-:W-:Y:S01]  /*0ea0*/  @!P2 VIADD R92, R92, 0x1 ;  /* 0x000000015c5ca836 */ /* 0x000fe20000000000 */
[----:B------:R-:W-:Y:S02]  /*0eb0*/  ISETP.NE.AND P2, PT, R16, RZ, PT ;  /* 0x000000ff1000720c */ /* 0x000fe40003f45270 */
[----:B------:R-:W-:Y:S02]  /*0ec0*/  ISETP.GE.U32.AND P0, PT, R8, R15, PT ;  /* 0x0000000f0800720c */ /* 0x000fe40003f06070 */
[----:B------:R-:W-:-:S04]  /*0ed0*/  LOP3.LUT R8, R17, R16, RZ, 0x3c, !PT ;  /* 0x0000001011087212 */ /* 0x000fc800078e3cff */
[----:B------:R-:W-:Y:S01]  /*0ee0*/  ISETP.GE.AND P3, PT, R8, RZ, PT ;  /* 0x000000ff0800720c */ /* 0x000fe20003f66270 */
[----:B------:R-:W-:-:S04]  /*0ef0*/  IMAD.MOV R8, RZ, RZ, -R20 ;  /* 0x000000ffff087224 */ /* 0x000fc800078e0a14 */
[----:B------:R-:W-:Y:S02]  /*0f00*/  IMAD R95, R10, R8, R95 ;  /* 0x000000080a5f7224 */ /* 0x000fe400078e025f */
[----:B------:R-:W-:-:S06]  /*0f10*/  @P0 VIADD R92, R92, 0x1 ;  /* 0x000000015c5c0836 */ /* 0x000fcc0000000000 */
[----:B------:R-:W-:Y:S01]  /*0f20*/  @!P3 IMAD.MOV R92, RZ, RZ, -R92 ;  /* 0x000000ffff5cb224 */ /* 0x000fe200078e0a5c */
[----:B------:R-:W-:-:S05]  /*0f30*/  @!P2 LOP3.LUT R92, RZ, R16, RZ, 0x33, !PT ;  /* 0x00000010ff5ca212 */ /* 0x000fca00078e33ff */
[----:B------:R-:W-:-:S04]  /*0f40*/  IMAD.MOV R9, RZ, RZ, -R92 ;  /* 0x000000ffff097224 */ /* 0x000fc800078e0a5c */
[----:B------:R-:W-:Y:S01]  /*0f50*/  IMAD R8, R16, R9, R17 ;  /* 0x0000000910087224 */ /* 0x000fe200078e0211 */
[----:B------:R-:W-:Y:S06]  /*0f60*/  @!P1 BRA `(.L_x_12) ;  /* 0x00000000000c9947 */ /* 0x000fec0003800000 */
[----:B------:R-:W-:Y:S01]  /*0f70*/  UCGABAR_WAIT ;  /* 0x0000000000007dc7 */ /* 0x000fe20008000000 */
[----:B------:R-:W-:Y:S01]  /*0f80*/  CCTL.IVALL ;  /* 0x00000000ff00798f */ /* 0x000fe20002000000 */
[----:B------:R-:W-:Y:S05]  /*0f90*/  BRA `(.L_x_13) ;  /* 0x0000000000047947 */ /* 0x000fea0003800000 */
.L_x_12:
[----:B------:R-:W-:Y:S06]  /*0fa0*/  BAR.SYNC.DEFER_BLOCKING 0x0 ;  /* 0x0000000000007b1d */ /* 0x000fec0000010000 */
.L_x_13:
[----:B------:R-:W0:Y:S01]  /*0fb0*/  LDC R12, c[0x0][0x294] ;  /* 0x0000a500ff0c7b82 */ /* 0x000e220000000800 */
[----:B------:R-:W-:Y:S01]  /*0fc0*/  ISETP.NE.AND P0, PT, R6, RZ, PT ;  /* 0x000000ff0600720c */ /* 0x000fe20003f05270 */
[----:B0-----:R-:W-:-:S05]  /*0fd0*/  VIADD R9, R12, 0x3f ;  /* 0x0000003f0c097836 */ /* 0x001fca0000000000 */
[----:B------:R-:W-:-:S04]  /*0fe0*/  SHF.R.S32.HI R10, RZ, 0x1f, R9 ;  /* 0x0000001fff0a7819 */ /* 0x000fc80000011409 */
[----:B------:R-:W-:-:S04]  /*0ff0*/  LEA.HI R9, R10, R9, RZ, 0x6 ;  /* 0x000000090a097211 */ /* 0x000fc800078f30ff */
[----:B------:R-:W-:Y:S01]  /*1000*/  SHF.R.S32.HI R9, RZ, 0x6, R9 ;  /* 0x00000006ff097819 */ /* 0x000fe20000011409 */
[----:B------:R-:W-:Y:S06]  /*1010*/  @!P0 BRA `(.L_x_14) ;  /* 0x0000005c00188947 */ /* 0x000fec0003800000 */
[----:B------:R-:W-:-:S13]  /*1020*/  ISETP.NE.AND P0, PT, R6, 0x1, PT ;  /* 0x000000010600780c */ /* 0x000fda0003f05270 */
[----:B------:R-:W-:Y:S05]  /*1030*/  @P0 EXIT ;  /* 0x000000000000094d */ /* 0x000fea0003800000 */
[----:B------:R-:W-:Y:S01]  /*1040*/  ISETP.GE.AND P0, PT, R12, 0x1, PT ;  /* 0x000000010c00780c */ /* 0x000fe20003f06270 */
[----:B------:R-:W-:Y:S01]  /*1050*/  UMOV UR4, URZ ;  /* 0x0000003f00047c82 */ /* 0x000fe20008000000 */
[----:B------:R-:W-:Y:S02]  /*1060*/  CS2R R54, SRZ ;  /* 0x0000000000367805 */ /* 0x000fe4000001ff00 */
[----:B------:R-:W-:Y:S02]  /*1070*/  CS2R R56, SRZ ;  /* 0x0000000000387805 */ /* 0x000fe4000001ff00 */
[----:B------:R-:W-:Y:S02]  /*1080*/  CS2R R58, SRZ ;  /* 0x00000000003a7805 */ /* 0x000fe4000001ff00 */
[----:B------:R-:W-:Y:S02]  /*1090*/  CS2R R60, SRZ ;  /* 0x00000000003c7805 */ /* 0x000fe4000001ff00 */
[----:B------:R-:W-:-:S02]  /*10a0*/  CS2R R62, SRZ ;  /* 0x00000000003e7805 */ /* 0x000fc4000001ff00 */
[----:B------:R-:W-:Y:S02]  /*10b0*/  CS2R R64, SRZ ;  /* 0x0000000000407805 */ /* 0x000fe4000001ff00 */
        /* <DEDUP_REMOVED lines=25> */
[----:B------:R-:W-:Y:S01]  /*1250*/  CS2R R52, SRZ ;  /* 0x0000000000347805 */ /* 0x000fe2000001ff00 */
[----:B------:R-:W-:Y:S06]  /*1260*/  @!P0 BRA `(.L_x_15) ;  /* 0x0000000000e08947 */ /* 0x000fec0003800000 */
[----:B------:R-:W-:-:S04]  /*1270*/  LOP3.LUT R4, R2, 0x1, RZ, 0xfc, !PT ;  /* 0x0000000102047812 */ /* 0x000fc800078efcff */
[----:B------:R-:W-:-:S13]  /*1280*/  ISETP.NE.AND P0, PT, R4, 0x3, PT ;  /* 0x000000030400780c */ /* 0x000fda0003f05270 */
[----:B------:R-:W-:Y:S05]  /*1290*/  @!P0 BRA `(.L_x_16) ;  /* 0x0000000000048947 */ /* 0x000fea0003800000 */
[----:B------:R-:W-:Y:S01]  /*12a0*/  BPT.TRAP 0x1 ;  /* 0x000000040000795c */ /* 0x000fe20000300000 */
.L_x_16:
[----:B------:R-:W0:Y:S01]  /*12b0*/  S2UR UR5, SR_CgaCtaId ;  /* 0x00000000000579c3 */ /* 0x000e220000008800 */
[----:B------:R-:W-:Y:S01]  /*12c0*/  SHF.L.U32 R4, RZ, 0x1f, RZ ;  /* 0x0000001fff047819 */ /* 0x000fe200000006ff */
[----:B------:R-:W-:Y:S02]  /*12d0*/  UMOV UR4, 0x400 ;  /* 0x0000040000047882 */ /* 0x000fe40000000000 */
[----:B0-----:R-:W-:-:S12]  /*12e0*/  ULEA UR4, UR5, UR4, 0x18 ;  /* 0x0000000405047291 */ /* 0x001fd8000f8ec03f */
.L_x_17:
[----:B0-----:R-:W-:-:S04]  /*12f0*/  IMAD.U32 R5, RZ, RZ, UR4 ;  /* 0x00000004ff057e24 */ /* 0x001fc8000f8e00ff */
[----:B------:R0:W1:Y:S03]  /*1300*/  SYNCS.PHASECHK.TRANS64.TRYWAIT P0, [R5+URZ+0x36000], R4 ;  /* 0x03600004050075a7 */ /* 0x000066000800017f */
[----:B-1----:R-:W-:Y:S05]  /*1310*/  @!P0 NANOSLEEP.SYNCS 0x989680 ;  /* 0x009896800000895d */ /* 0x002fea0003900000 */
[----:B------:R-:W1:Y:S02]  /*1320*/  @!P0 SYNCS.PHASECHK.TRANS64 P0, [R5+URZ+0x36000], R4 ;  /* 0x03600004050085a7 */ /* 0x000e64000800007f */
[----:B-1----:R-:W-:Y:S05]  /*1330*/  @!P0 BRA `(.L_x_17) ;  /* 0xfffffffc00ec8947 */ /* 0x002fea000383ffff */
[----:B------:R-:W-:Y:S01]  /*1340*/  UIADD3 UR5, UR4, 0x24000, URZ ;  /* 0x0002400004057890 */ /* 0x000fe2000fffe03f */
[----:B------:R-:W-:Y:S01]  /*1350*/  WARPGROUP.ARRIVE ;  /* 0x00000000000079c5 */ /* 0x000fe20000000000 */
[----:B------:R-:W-:Y:S02]  /*1360*/  USHF.R.U32.HI UR4, URZ, 0x4, UR4 ;  /* 0x000000043f047899 */ /* 0x000fe40008011604 */
[----:B------:R-:W-:Y:S02]  /*1370*/  USHF.R.U32.HI UR5, URZ, 0x4, UR5 ;  /* 0x000000043f057899 */ /* 0x000fe40008011605 */
[----:B------:R-:W-:Y:S02]  /*1380*/  ULOP3.LUT UR8, UR4, 0x3fff, URZ, 0xc0, !UPT ;  /* 0x00003fff04087892 */ /* 0x000fe4000f8ec03f */
[----:B------:R-:W-:Y:S02]  /*1390*/  ULOP3.LUT UR9, UR5, 0x3fff, URZ, 0xc0, !UPT ;  /* 0x00003fff05097892 */ /* 0x000fe4000f8ec03f */
[----:B------:R-:W-:Y:S01]  /*13a0*/  UIADD3 UR10, UR8, 0x200, URZ ;  /* 0x00000200080a7890 */ /* 0x000fe2000fffe03f */
[----:B------:R-:W-:-:S02]  /*13b0*/  UMOV UR5, 0x40000040 ;  /* 0x4000004000057882 */ /* 0x000fc40000000000 */
[----:B------:R-:W-:Y:S01]  /*13c0*/  UMOV UR4, UR8 ;  /* 0x0000000800047c82 */ /* 0x000fe20008000000 */
[----:B------:R-:W-:Y:S01]  /*13d0*/  UMOV UR7, 0x40000040 ;  /* 0x4000004000077882 */ /* 0x000fe20000000000 */
[----:B------:R-:W-:Y:S02]  /*13e0*/  UMOV UR6, UR9 ;  /* 0x0000000900067c82 */ /* 0x000fe40008000000 */
[----:B------:R-:W-:Y:S01]  /*13f0*/  HGMMA.64x64x16.F32 R56, gdesc[UR4].tnspA.tnspB, RZ, !UPT ;  /* 0x60e00000043879f0 */ /* 0x000fe2000c7008ff */
[----:B------:R-:W-:Y:S01]  /*1400*/  UMOV UR4, UR10 ;  /* 0x0000000a00047c82 */ /* 0x000fe20008000000 */
[----:B------:R-:W-:Y:S01]  /*1410*/  UMOV UR5, 0x40000040 ;  /* 0x4000004000057882 */ /* 0x000fe20000000000 */
[----:B------:R-:W-:Y:S01]  /*1420*/  UIADD3 UR10, UR8, 0x280, URZ ;  /* 0x00000280080a7890 */ /* 0x000fe2000fffe03f */
[----:B------:R-:W-:Y:S01]  /*1430*/  HGMMA.64x64x16.F32 R24, gdesc[UR4].tnspA.tnspB, RZ, !UPT ;  /* 0x60e00000041879f0 */ /* 0x000fe2000c7008ff */
[----:B------:R-:W-:Y:S02]  /*1440*/  UIADD3 UR4, UR8, 0x80, URZ ;  /* 0x0000008008047890 */ /* 0x000fe4000fffe03f */
[----:B------:R-:W-:Y:S01]  /*1450*/  UIADD3 UR6, UR9, 0x80, URZ ;  /* 0x0000008009067890 */ /* 0x000fe2000fffe03f */
[----:B------:R-:W-:Y:S01]  /*1460*/  UMOV UR5, 0x40000040 ;  /* 0x4000004000057882 */ /* 0x000fe20000000000 */
[----:B------:R-:W-:-:S07]  /*1470*/  UMOV UR7, 0x40000040 ;  /* 0x4000004000077882 */ /* 0x000fce0000000000 */
[----:B------:R-:W-:Y:S01]  /*1480*/  HGMMA.64x64x16.F32 R56, gdesc[UR4].tnspA.tnspB, R56 ;  /* 0x60e00000043879f0 */ /* 0x000fe20008700838 */
[----:B------:R-:W-:Y:S01]  /*1490*/  UMOV UR4, UR10 ;  /* 0x0000000a00047c82 */ /* 0x000fe20008000000 */
[----:B------:R-:W-:Y:S01]  /*14a0*/  UMOV UR5, 0x40000040 ;  /* 0x4000004000057882 */ /* 0x000fe20000000000 */
[----:B------:R-:W-:Y:S01]  /*14b0*/  UIADD3 UR10, UR8, 0x300, URZ ;  /* 0x00000300080a7890 */ /* 0x000fe2000fffe03f */
[----:B------:R-:W-:Y:S01]  /*14c0*/  HGMMA.64x64x16.F32 R24, gdesc[UR4].tnspA.tnspB, R24 ;  /* 0x60e00000041879f0 */ /* 0x000fe20008700818 */
[----:B------:R-:W-:Y:S02]  /*14d0*/  UIADD3 UR4, UR8, 0x100, URZ ;  /* 0x0000010008047890 */ /* 0x000fe4000fffe03f */
[----:B------:R-:W-:Y:S01]  /*14e0*/  UIADD3 UR6, UR9, 0x100, URZ ;  /* 0x0000010009067890 */ /* 0x000fe2000fffe03f */
[----:B------:R-:W-:Y:S01]  /*14f0*/  UMOV UR5, 0x40000040 ;  /* 0x4000004000057882 */ /* 0x000fe20000000000 */
[----:B------:R-:W-:-:S07]  /*1500*/  UMOV UR7, 0x40000040 ;  /* 0x4000004000077882 */ /* 0x000fce0000000000 */
[----:B------:R-:W-:Y:S01]  /*1510*/  HGMMA.64x64x16.F32 R56, gdesc[UR4].tnspA.tnspB, R56 ;  /* 0x60e00000043879f0 */ /* 0x000fe20008700838 */
[----:B------:R-:W-:Y:S01]  /*1520*/  UMOV UR4, UR10 ;  /* 0x0000000a00047c82 */ /* 0x000fe20008000000 */
[----:B------:R-:W-:Y:S02]  /*1530*/  UMOV UR5, 0x40000040 ;  /* 0x4000004000057882 */ /* 0x000fe40000000000 */
[----:B------:R-:W-:Y:S01]  /*1540*/  HGMMA.64x64x16.F32 R24, gdesc[UR4].tnspA.tnspB, R24 ;  /* 0x60e00000041879f0 */ /* 0x000fe20008700818 */
[----:B------:R-:W-:Y:S02]  /*1550*/  UIADD3 UR4, UR8, 0x180, URZ ;  /* 0x0000018008047890 */ /* 0x000fe4000fffe03f */
[----:B------:R-:W-:Y:S02]  /*1560*/  UIADD3 UR6, UR9, 0x180, URZ ;  /* 0x0000018009067890 */ /* 0x000fe4000fffe03f */
[----:B------:R-:W-:Y:S01]  /*1570*/  UIADD3 UR8, UR8, 0x380, URZ ;  /* 0x0000038008087890 */ /* 0x000fe2000fffe03f */
[----:B------:R-:W-:Y:S01]  /*1580*/  UMOV UR5, 0x40000040 ;  /* 0x4000004000057882 */ /* 0x000fe20000000000 */
[----:B------:R-:W-:-:S05]  /*1590*/  UMOV UR7, 0x40000040 ;  /* 0x4000004000077882 */ /* 0x000fca0000000000 */
[----:B------:R-:W-:Y:S01]  /*15a0*/  HGMMA.64x64x16.F32 R56, gdesc[UR4].tnspA.tnspB, R56 ;  /* 0x60e00000043879f0 */ /* 0x000fe20008700838 */
[----:B------:R-:W-:Y:S01]  /*15b0*/  UMOV UR4, UR8 ;  /* 0x0000000800047c82 */ /* 0x000fe20008000000 */
[----:B------:R-:W-:Y:S02]  /*15c0*/  UMOV UR5, 0x40000040 ;  /* 0x4000004000057882 */ /* 0x000fe40000000000 */
[----:B------:R-:W-:Y:S01]  /*15d0*/  HGMMA.64x64x16.F32 R24, gdesc[UR4].tnspA.tnspB, R24, gsb0 ;  /* 0x60e00000041879f0 */ /* 0x000fe20008000818 */
[----:B------:R-:W-:-:S05]  /*15e0*/  UMOV UR4, 0x1 ;  /* 0x0000000100047882 */ /* 0x000fca0000000000 */
.L_x_15:
[----:B0-----:R-:W-:-:S05]  /*15f0*/  VIMNMX R4, R9, 0x1, PT ;  /* 0x0000000109047848 */ /* 0x001fca0003fe0100 */
[----:B------:R-:W-:-:S05]  /*1600*/  IMAD.IADD R4, R9, 0x1, -R4 ;  /* 0x0000000109047824 */ /* 0x000fca00078e0a04 */
[----:B------:R-:W-:-:S13]  /*1610*/  ISETP.GE.AND P0, PT, R4, 0x1, PT ;  /* 0x000000010400780c */ /* 0x000fda0003f06270 */
[----:B------:R-:W-:Y:S05]  /*1620*/  @!P0 BRA `(.L_x_18) ;  /* 0x0000000400508947 */ /* 0x000fea0003800000 */
[----:B------:R-:W0:Y:S01]  /*1630*/  S2UR UR6, SR_CgaCtaId ;  /* 0x00000000000679c3 */ /* 0x000e220000008800 */
[----:B------:R-:W-:Y:S01]  /*1640*/  UMOV UR5, 0x400 ;  /* 0x0000040000057882 */ /* 0x000fe20000000000 */
[----:B------:R-:W-:Y:S01]  /*1650*/  LOP3.LUT R10, R2, 0x1, RZ, 0xfc, !PT ;  /* 0x00000001020a7812 */ /* 0x000fe200078efcff */
[----:B------:R-:W-:Y:S01]  /*1660*/  IMAD.MOV.U32 R9, RZ, RZ, RZ ;  /* 0x000000ffff097224 */ /* 0x000fe200078e00ff */
[----:B------:R-:W-:Y:S01]  /*1670*/  UISETP.NE.U32.AND UP0, UPT, UR4, URZ, UPT ;  /* 0x0000003f0400728c */ /* 0x000fe2000bf05070 */
[----:B------:R-:W-:Y:S01]  /*1680*/  IMAD.MOV.U32 R5, RZ, RZ, RZ ;  /* 0x000000ffff057224 */ /* 0x000fe200078e00ff */
[----:B0-----:R-:W-:-:S04]  /*1690*/  ULEA UR14, UR6, UR5, 0x18 ;  /* 0x00000005060e7291 */ /* 0x001fc8000f8ec03f */
[----:B------:R-:W-:Y:S02]  /*16a0*/  UIADD3 UR6, UR14, 0x24000, URZ ;  /* 0x000240000e067890 */ /* 0x000fe4000fffe03f */
[----:B------:R-:W-:Y:S02]  /*16b0*/  USHF.R.U32.HI UR5, URZ, 0x4, UR14 ;  /* 0x000000043f057899 */ /* 0x000fe4000801160e */
[----:B------:R-:W-:Y:S02]  /*16c0*/  USHF.R.U32.HI UR6, URZ, 0x4, UR6 ;  /* 0x000000043f067899 */ /* 0x000fe40008011606 */
[----:B------:R-:W-:Y:S02]  /*16d0*/  ULOP3.LUT UR15, UR5, 0x3fff, URZ, 0xc0, !UPT ;  /* 0x00003fff050f7892 */ /* 0x000fe4000f8ec03f */
[----:B------:R-:W-:-:S12]  /*16e0*/  ULOP3.LUT UR16, UR6, 0x3fff, URZ, 0xc0, !UPT ;  /* 0x00003fff06107892 */ /* 0x000fd8000f8ec03f */
.L_x_23:
[----:B------:R-:W-:-:S13]  /*16f0*/  ISETP.NE.AND P1, PT, R10, 0x3, PT ;  /* 0x000000030a00780c */ /* 0x000fda0003f25270 */
[----:B------:R-:W-:Y:S05]  /*1700*/  @!P1 BRA `(.L_x_19) ;  /* 0x0000000000049947 */ /* 0x000fea0003800000 */
[----:B------:R-:W-:Y:S01]  /*1710*/  BPT.TRAP 0x1 ;  /* 0x000000040000795c */ /* 0x000fe20000300000 */
.L_x_19:
[----:B------:R-:W-:Y:S01]  /*1720*/  SHF.L.U32 R6, R9, 0x1f, RZ ;  /* 0x0000001f09067819 */ /* 0x000fe200000006ff */
[----:B------:R-:W-:-:S12]  /*1730*/  ULEA UR5, UR4, UR14, 0x3 ;  /* 0x0000000e04057291 */ /* 0x000fd8000f8e183f */
.L_x_20:
[----:B0-----:R-:W-:-:S04]  /*1740*/  IMAD.U32 R7, RZ, RZ, UR5 ;  /* 0x00000005ff077e24 */ /* 0x001fc8000f8e00ff */
[----:B------:R0:W1:Y:S03]  /*1750*/  SYNCS.PHASECHK.TRANS64.TRYWAIT P0, [R7+URZ+0x36000], R6 ;  /* 0x03600006070075a7 */ /* 0x000066000800017f */
[----:B-1----:R-:W-:Y:S05]  /*1760*/  @!P0 NANOSLEEP.SYNCS 0x989680 ;  /* 0x009896800000895d */ /* 0x002fea0003900000 */
[----:B------:R-:W1:Y:S02]  /*1770*/  @!P0 SYNCS.PHASECHK.TRANS64 P0, [R7+URZ+0x36000], R6 ;  /* 0x03600006070085a7 */ /* 0x000e64000800007f */
[----:B-1----:R-:W-:Y:S05]  /*1780*/  @!P0 BRA `(.L_x_20) ;  /* 0xfffffffc00ec8947 */ /* 0x002fea000383ffff */
[----:B------:R-:W-:Y:S01]  /*1790*/  ULEA UR6, UR4, UR15, 0xa ;  /* 0x0000000f04067291 */ /* 0x000fe2000f8e503f */
[----:B------:R-:W-:Y:S01]  /*17a0*/  WARPGROUP.ARRIVE ;  /* 0x00000000000079c5 */ /* 0x000fe20000000000 */
[----:B------:R-:W-:Y:S02]  /*17b0*/  ULEA UR5, UR4, UR16, 0x9 ;  /* 0x0000001004057291 */ /* 0x000fe4000f8e483f */
[----:B------:R-:W-:Y:S01]  /*17c0*/  UIADD3 UR7, UR6, 0x200, URZ ;  /* 0x0000020006077890 */ /* 0x000fe2000fffe03f */
[----:B------:R-:W-:Y:S02]  /*17d0*/  UMOV UR11, 0x40000040 ;  /* 0x40000040000b7882 */ /* 0x000fe40000000000 */
[----:B------:R-:W-:Y:S01]  /*17e0*/  UMOV UR8, UR6 ;  /* 0x0000000600087c82 */ /* 0x000fe20008000000 */
[----:B------:R-:W-:Y:S01]  /*17f0*/  UMOV UR9, 0x40000040 ;  /* 0x4000004000097882 */ /* 0x000fe20000000000 */
[----:B------:R-:W-:Y:S02]  /*1800*/  UMOV UR10, UR5 ;  /* 0x00000005000a7c82 */ /* 0x000fe40008000000 */
[----:B------:R-:W-:Y:S01]  /*1810*/  HGMMA.64x64x16.F32 R56, gdesc[UR8].tnspA.tnspB, R56, UP0 ;  /* 0x60e00000083879f0 */ /* 0x000fe2000bf00838 */
[----:B------:R-:W-:Y:S01]  /*1820*/  UMOV UR8, UR7 ;  /* 0x0000000700087c82 */ /* 0x000fe20008000000 */
[----:B------:R-:W-:Y:S01]  /*1830*/  UMOV UR9, 0x40000040 ;  /* 0x4000004000097882 */ /* 0x000fe20000000000 */
[----:B------:R-:W-:Y:S01]  /*1840*/  UIADD3 UR7, UR6, 0x280, URZ ;  /* 0x0000028006077890 */ /* 0x000fe2000fffe03f */
[----:B------:R-:W-:Y:S01]  /*1850*/  HGMMA.64x64x16.F32 R24, gdesc[UR8].tnspA.tnspB, R24, UP0 ;  /* 0x60e00000081879f0 */ /* 0x000fe2000bf00818 */
[----:B------:R-:W-:-:S02]  /*1860*/  UIADD3 UR10, UR5, 0x80, URZ ;  /* 0x00000080050a7890 */ /* 0x000fc4000fffe03f */
        /* <DEDUP_REMOVED lines=24> */
[----:B------:R-:W-:Y:S03]  /*19f0*/  HGMMA.64x64x16.F32 R24, gdesc[UR8].tnspA.tnspB, R24, gsb0 ;  /* 0x60e00000081879f0 */ /* 0x000fe60008000818 */
[----:B------:R-:W-:Y:S02]  /*1a00*/  WARPGROUP.DEPBAR.LE gsb0, 0x1 ;  /* 0x00008000000079c5 */ /* 0x000fe40000010100 */
[----:B------:R-:W-:Y:S05]  /*1a10*/  @!P1 BRA `(.L_x_21) ;  /* 0x0000000000049947 */ /* 0x000fea0003800000 */
[----:B------:R-:W-:Y:S01]  /*1a20*/  BPT.TRAP 0x1 ;  /* 0x000000040000795c */ /* 0x000fe20000300000 */
.L_x_21:
[----:B------:R-:W-:-:S13]  /*1a30*/  ISETP.NE.AND P0, PT, R3, RZ, PT ;  /* 0x000000ff0300720c */ /* 0x000fda0003f05270 */
[----:B0-----:R-:W-:-:S05]  /*1a40*/  @P0 LEA R6, R5, UR14, 0x3 ;  /* 0x0000000e05060c11 */ /* 0x001fca000f8e18ff */
[----:B------:R-:W-:-:S05]  /*1a50*/  @P0 VIADD R7, R6, 0x36048 ;  /* 0x0003604806070836 */ /* 0x000fca0000000000 */
[----:B------:R-:W-:-:S04]  /*1a60*/  @P0 PRMT R7, R0, 0x654, R7 ;  /* 0x0000065400070816 */ /* 0x000fc80000000007 */
[----:B------:R0:W-:Y:S01]  /*1a70*/  @P0 SYNCS.ARRIVE.TRANS64.RED.A1T0 RZ, [R7+URZ], RZ ;  /* 0x000000ff07ff09a7 */ /* 0x0001e2000810043f */
[----:B------:R-:W-:-:S13]  /*1a80*/  ISETP.GT.U32.AND P0, PT, R2, 0x1, PT ;  /* 0x000000010200780c */ /* 0x000fda0003f04070 */
[----:B0-----:R-:W-:Y:S05]  /*1a90*/  @P0 BRA `(.L_x_22) ;  /* 0x0000000000040947 */ /* 0x001fea0003800000 */
[----:B------:R-:W-:Y:S01]  /*1aa0*/  BPT.TRAP 0x1 ;  /* 0x000000040000795c */ /* 0x000fe20000300000 */
.L_x_22:
[----:B------:R-:W-:Y:S01]  /*1ab0*/  UIADD3 UR4, UR4, 0x1, URZ ;  /* 0x0000000104047890 */ /* 0x000fe2000fffe03f */
[C---:B------:R-:W-:Y:S01]  /*1ac0*/  ISETP.GT.AND P1, PT, R4.reuse, 0x1, PT ;  /* 0x000000010400780c */ /* 0x040fe20003f24270 */
[----:B------:R-:W-:Y:S02]  /*1ad0*/  VIADD R5, R5, 0x1 ;  /* 0x0000000105057836 */ /* 0x000fe40000000000 */
[----:B------:R-:W-:Y:S01]  /*1ae0*/  UISETP.NE.AND UP0, UPT, UR4, 0x9, UPT ;  /* 0x000000090400788c */ /* 0x000fe2000bf05270 */
[----:B------:R-:W-:Y:S02]  /*1af0*/  VIADD R4, R4, 0xffffffff ;  /* 0xffffffff04047836 */ /* 0x000fe40000000000 */
[C---:B------:R-:W-:Y:S01]  /*1b00*/  ISETP.NE.AND P0, PT, R5.reuse, 0x9, PT ;  /* 0x000000090500780c */ /* 0x040fe20003f05270 */
[----:B------:R-:W-:Y:S02]  /*1b10*/  USEL UR5, URZ, 0x1, UP0 ;  /* 0x000000013f057887 */ /* 0x000fe40008000000 */
[----:B------:R-:W-:Y:S01]  /*1b20*/  USEL UR4, UR4, URZ, UP0 ;  /* 0x0000003f04047287 */ /* 0x000fe20008000000 */
[----:B------:R-:W-:Y:S01]  /*1b30*/  SEL R5, R5, RZ, P0 ;  /* 0x000000ff05057207 */ /* 0x000fe20000000000 */
[----:B------:R-:W-:-:S02]  /*1b40*/  UPLOP3.LUT UP0, UPT, UPT, UPT, UPT, 0x80, 0x0 ;  /* 0x000000000000789c */ /* 0x000fc40003f0f070 */
[----:B------:R-:W-:Y:S01]  /*1b50*/  LOP3.LUT R9, R9, UR5, RZ, 0x3c, !PT ;  /* 0x0000000509097c12 */ /* 0x000fe2000f8e3cff */
[----:B------:R-:W-:Y:S08]  /*1b60*/  @P1 BRA `(.L_x_23) ;  /* 0xfffffff800e01947 */ /* 0x000ff0000383ffff */
.L_x_18:
[----:B------:R-:W0:Y:S01]  /*1b70*/  LDC R4, c[0x0][0x294] ;  /* 0x0000a500ff047b82 */ /* 0x000e220000000800 */
[----:B------:R-:W-:Y:S02]  /*1b80*/  WARPGROUP.DEPBAR.LE gsb0, 0x0 ;  /* 0x00008000000079c5 */ /* 0x000fe40000010000 */
[----:B0-----:R-:W-:-:S13]  /*1b90*/  ISETP.GE.AND P0, PT, R4, 0x1, PT ;  /* 0x000000010400780c */ /* 0x001fda0003f06270 */
[----:B------:R-:W-:Y:S05]  /*1ba0*/  @!P0 BRA `(.L_x_24) ;  /* 0x00000000006c8947 */ /* 0x000fea0003800000 */
[----:B------:R-:W-:-:S04]  /*1bb0*/  LOP3.LUT R5, R2, 0x1, RZ, 0xfc, !PT ;  /* 0x0000000102057812 */ /* 0x000fc800078efcff */
[----:B------:R-:W-:-:S13]  /*1bc0*/  ISETP.NE.AND P0, PT, R5, 0x3, PT ;  /* 0x000000030500780c */ /* 0x000fda0003f05270 */
[----:B------:R-:W-:Y:S05]  /*1bd0*/  @!P0 BRA `(.L_x_25) ;  /* 0x0000000000048947 */ /* 0x000fea0003800000 */
[----:B------:R-:W-:Y:S01]  /*1be0*/  BPT.TRAP 0x1 ;  /* 0x000000040000795c */ /* 0x000fe20000300000 */
.L_x_25:
[----:B------:R-:W-:Y:S01]  /*1bf0*/  ISETP.NE.AND P0, PT, R3, RZ, PT ;  /* 0x000000ff0300720c */ /* 0x000fe20003f05270 */
[----:B------:R-:W-:Y:S01]  /*1c00*/  BSSY B0, `(.L_x_26) ;  /* 0x0000013000007945 */ /* 0x000fe20003800000 */
[----:B------:R-:W-:-:S11]  /*1c10*/  ISETP.GT.U32.AND P1, PT, R2, 0x1, PT ;  /* 0x000000010200780c */ /* 0x000fd60003f24070 */
[----:B------:R-:W-:Y:S05]  /*1c20*/  @!P0 BRA `(.L_x_27) ;  /* 0x0000000000408947 */ /* 0x000fea0003800000 */
[----:B------:R-:W-:Y:S01]  /*1c30*/  VIADD R4, R4, 0x3f ;  /* 0x0000003f04047836 */ /* 0x000fe20000000000 */
[----:B------:R-:W0:Y:S04]  /*1c40*/  S2R R6, SR_CgaCtaId ;  /* 0x0000000000067919 */ /* 0x000e280000008800 */
[----:B------:R-:W-:-:S04]  /*1c50*/  SHF.R.S32.HI R3, RZ, 0x1f, R4 ;  /* 0x0000001fff037819 */ /* 0x000fc80000011404 */
[----:B------:R-:W-:-:S04]  /*1c60*/  LEA.HI R3, R3, R4, RZ, 0x6 ;  /* 0x0000000403037211 */ /* 0x000fc800078f30ff */
[----:B------:R-:W-:-:S04]  /*1c70*/  SHF.R.S32.HI R3, RZ, 0x6, R3 ;  /* 0x00000006ff037819 */ /* 0x000fc80000011403 */
[----:B------:R-:W-:-:S05]  /*1c80*/  VIMNMX R2, R3, 0x1, PT ;  /* 0x0000000103027848 */ /* 0x000fca0003fe0100 */
[----:B------:R-:W-:-:S04]  /*1c90*/  IMAD.IADD R5, R3, 0x1, -R2 ;  /* 0x0000000103057824 */ /* 0x000fc800078e0a02 */
[----:B------:R-:W-:-:S05]  /*1ca0*/  IMAD.WIDE.U32 R2, R5, 0x38e38e39, RZ ;  /* 0x38e38e3905027825 */ /* 0x000fca00078e00ff */
[----:B------:R-:W-:Y:S02]  /*1cb0*/  SHF.R.U32.HI R2, RZ, 0x1, R3 ;  /* 0x00000001ff027819 */ /* 0x000fe40000011603 */
[----:B------:R-:W-:-:S03]  /*1cc0*/  MOV R3, 0x400 ;  /* 0x0000040000037802 */ /* 0x000fc60000000f00 */
[----:B------:R-:W-:Y:S01]  /*1cd0*/  IMAD R2, R2, -0x9, R5 ;  /* 0xfffffff702027824 */ /* 0x000fe200078e0205 */
[----:B0-----:R-:W-:-:S05]  /*1ce0*/  LEA R3, R6, R3, 0x18 ;  /* 0x0000000306037211 */ /* 0x001fca00078ec0ff */
[----:B------:R-:W-:-:S04]  /*1cf0*/  IMAD R2, R2, 0x8, R3 ;  /* 0x0000000802027824 */ /* 0x000fc800078e0203 */
[----:B------:R-:W-:-:S05]  /*1d00*/  VIADD R3, R2, 0x36048 ;  /* 0x0003604802037836 */ /* 0x000fca0000000000 */
[----:B------:R-:W-:-:S04]  /*1d10*/  PRMT R3, R0, 0x654, R3 ;  /* 0x0000065400037816 */ /* 0x000fc80000000003 */
[----:B------:R0:W-:Y:S03]  /*1d20*/  SYNCS.ARRIVE.TRANS64.RED.A1T0 RZ, [R3+URZ], RZ ;  /* 0x000000ff03ff79a7 */ /* 0x0001e6000810043f */
.L_x_27:
[----:B------:R-:W-:Y:S05]  /*1d30*/  BSYNC B0 ;  /* 0x0000000000007941 */ /* 0x000fea0003800000 */
.L_x_26:
[----:B------:R-:W-:Y:S05]  /*1d40*/  @P1 BRA `(.L_x_24) ;  /* 0x0000000000041947 */ /* 0x000fea0003800000 */
[----:B------:R-:W-:Y:S01]  /*1d50*/  BPT.TRAP 0x1 ;  /* 0x000000040000795c */ /* 0x000fe20000300000 */
.L_x_24:
[----:B------:R-:W0:Y:S01]  /*1d60*/  S2R R0, SR_TID.X ;  /* 0x0000000000007919 */ /* 0x000e220000002100 */
[----:B------:R-:W1:Y:S01]  /*1d70*/  LDC.64 R18, c[0x0][0x658] ;  /* 0x00019600ff127b82 */ /* 0x000e620000000a00 */
[----:B------:R-:W3:Y:S01]  /*1d80*/  S2R R11, SR_CTAID.X ;  /* 0x00000000000b7919 */ /* 0x000ee20000002500 */
[----:B0-----:R-:W-:-:S04]  /*1d90*/  SHF.R.S32.HI R3, RZ, 0x1f, R0 ;  /* 0x0000001fff037819 */ /* 0x001fc80000011400 */
[----:B------:R-:W-:Y:S01]  /*1da0*/  LEA.HI R3, R3, R0, RZ, 0x7 ;  /* 0x0000000003037211 */ /* 0x000fe200078f38ff */
[----:B---3--:R-:W-:-:S03]  /*1db0*/  IMAD.SHL.U32 R10, R11, 0x80, RZ ;  /* 0x000000800b0a7824 */ /* 0x008fc600078e00ff */
[----:B------:R-:W-:-:S05]  /*1dc0*/  LOP3.LUT R3, R3, 0xffffff80, RZ, 0xc0, !PT ;  /* 0xffffff8003037812 */ /* 0x000fca00078ec0ff */
[----:B------:R-:W-:Y:S02]  /*1dd0*/  IMAD.IADD R7, R0, 0x1, -R3 ;  /* 0x0000000100077824 */ /* 0x000fe400078e0a03 */
[----:B------:R-:W0:Y:S03]  /*1de0*/  LDC.64 R2, c[0x0][0x280] ;  /* 0x0000a000ff027b82 */ /* 0x000e260000000a00 */
[----:B------:R-:W-:-:S04]  /*1df0*/  SHF.R.S32.HI R6, RZ, 0x1f, R7 ;  /* 0x0000001fff067819 */ /* 0x000fc80000011407 */
[CC--:B------:R-:W-:Y:S02]  /*1e00*/  LEA.HI R0, R6.reuse, R7.reuse, RZ, 0x2 ;  /* 0x0000000706007211 */ /* 0x0c0fe400078f10ff */
[----:B------:R-:W-:Y:S02]  /*1e10*/  LEA.HI R6, R6, R7, RZ, 0x5 ;  /* 0x0000000706067211 */ /* 0x000fe400078f28ff */
[--C-:B------:R-:W-:Y:S02]  /*1e20*/  SHF.R.S32.HI R4, RZ, 0x2, R0.reuse ;  /* 0x00000002ff047819 */ /* 0x100fe40000011400 */
[----:B------:R-:W-:Y:S02]  /*1e30*/  SHF.R.S32.HI R5, RZ, 0x1f, R0 ;  /* 0x0000001fff057819 */ /* 0x000fe40000011400 */
[----:B------:R-:W-:Y:S02]  /*1e40*/  LOP3.LUT R0, R0, 0xfffffffc, RZ, 0xc0, !PT ;  /* 0xfffffffc00007812 */ /* 0x000fe400078ec0ff */
[----:B------:R-:W-:-:S02]  /*1e50*/  LEA.HI R5, R5, R4, RZ, 0x3 ;  /* 0x0000000405057211 */ /* 0x000fc400078f18ff */
[----:B------:R-:W-:Y:S01]  /*1e60*/  SHF.R.S32.HI R9, RZ, 0x5, R6 ;  /* 0x00000005ff097819 */ /* 0x000fe20000011406 */
[----:B------:R-:W-:Y:S01]  /*1e70*/  IMAD.IADD R0, R7, 0x1, -R0 ;  /* 0x0000000107007824 */ /* 0x000fe200078e0a00 */
[----:B------:R-:W-:Y:S02]  /*1e80*/  LOP3.LUT R5, R5, 0xfffffff8, RZ, 0xc0, !PT ;  /* 0xfffffff805057812 */ /* 0x000fe400078ec0ff */
[----:B0-----:R-:W-:Y:S01]  /*1e90*/  ISETP.GE.AND P0, PT, R10, R2, PT ;  /* 0x000000020a00720c */ /* 0x001fe20003f06270 */
[----:B------:R-:W-:Y:S02]  /*1ea0*/  IMAD.SHL.U32 R14, R0, 0x2, RZ ;  /* 0x00000002000e7824 */ /* 0x000fe400078e00ff */
[----:B------:R-:W-:-:S03]  /*1eb0*/  IMAD.IADD R4, R4, 0x1, -R5 ;  /* 0x0000000104047824 */ /* 0x000fc600078e0a05 */
[----:B------:R-:W-:Y:S02]  /*1ec0*/  SHF.R.S32.HI R15, RZ, 0x1f, R14 ;  /* 0x0000001fff0f7819 */ /* 0x000fe4000001140e */
[----:B------:R-:W-:-:S03]  /*1ed0*/  SHF.R.S32.HI R5, RZ, 0x1f, R4 ;  /* 0x0000001fff057819 */ /* 0x000fc60000011404 */
[----:B------:R-:W-:-:S04]  /*1ee0*/  IMAD.WIDE R22, R9, 0x10, R4 ;  /* 0x0000001009167825 */ /* 0x000fc800078e0204 */
[----:B------:R-:W-:Y:S01]  /*1ef0*/  IMAD.WIDE R22, R11, 0x80, R22 ;  /* 0x000000800b167825 */ /* 0x000fe200078e0216 */
[----:B-1----:R-:W-:Y:S06]  /*1f00*/  @P0 EXIT ;  /* 0x000000000000094d */ /* 0x002fec0003800000 */
[----:B------:R-:W-:Y:S01]  /*1f10*/  ULDC UR4, c[0x0][0x288] ;  /* 0x0000a20000047ab9 */ /* 0x000fe20000000800 */
[----:B------:R-:W-:Y:S01]  /*1f20*/  IMAD.SHL.U32 R95, R95, 0x40, RZ ;  /* 0x000000405f5f7824 */ /* 0x000fe200078e00ff */
[----:B------:R-:W-:Y:S01]  /*1f30*/  ISETP.GE.AND P0, PT, R91, UR4, PT ;  /* 0x000000045b007c0c */ /* 0x000fe2000bf06270 */
[-C--:B------:R-:W-:Y:S01]  /*1f40*/  IMAD.WIDE.U32 R6, R22, R18.reuse, R14 ;  /* 0x0000001216067225 */ /* 0x080fe200078e000e */
[----:B------:R-:W-:Y:S01]  /*1f50*/  SHF.R.S32.HI R98, RZ, 0x1f, R91 ;  /* 0x0000001fff627819 */ /* 0x000fe2000001145b */
[----:B------:R-:W-:Y:S01]  /*1f60*/  ULDC.64 UR4, c[0x0][0x660] ;  /* 0x0001980000047ab9 */ /* 0x000fe20000000a00 */
[----:B------:R-:W-:Y:S01]  /*1f70*/  ISETP.GE.OR P0, PT, R95, R3, P0 ;  /* 0x000000035f00720c */ /* 0x000fe20000706670 */
[----:B------:R-:W-:Y:S01]  /*1f80*/  IMAD R11, R23, R18, RZ ;  /* 0x00000012170b7224 */ /* 0x000fe200078e02ff */
[----:B------:R-:W-:Y:S01]  /*1f90*/  SHF.R.S32.HI R93, RZ, 0x1f, R95 ;  /* 0x0000001fff5d7819 */ /* 0x000fe2000001145f */
[----:B------:R-:W-:Y:S01]  /*1fa0*/  IMAD R12, R98, UR4, RZ ;  /* 0x00000004620c7c24 */ /* 0x000fe2000f8e02ff */
[----:B------:R-:W-:Y:S01]  /*1fb0*/  IADD3 R6, P1, R95, R6, RZ ;  /* 0x000000065f067210 */ /* 0x000fe20007f3e0ff */
[----:B------:R-:W-:-:S05]  /*1fc0*/  IMAD R11, R22, R19, R11 ;  /* 0x00000013160b7224 */ /* 0x000fca00078e020b */
[----:B------:R-:W-:-:S03]  /*1fd0*/  IADD3.X R7, R93, R7, R11, P1, !PT ;  /* 0x000000075d077210 */ /* 0x000fc60000ffe40b */
[----:B------:R-:W-:Y:S05]  /*1fe0*/  @P0 EXIT ;  /* 0x000000000000094d */ /* 0x000fea0003800000 */
[----:B------:R-:W-:Y:S01]  /*1ff0*/  ULDC UR6, c[0x0][0x28c] ;  /* 0x0000a30000067ab9 */ /* 0x000fe20000000800 */
[C---:B------:R-:W-:Y:S01]  /*2000*/  IMAD R11, R91.reuse, UR5, R12 ;  /* 0x000000055b0b7c24 */ /* 0x040fe2000f8e020c */
[----:B------:R-:W-:Y:S01]  /*2010*/  ISETP.GE.AND P0, PT, R8, UR6, PT ;  /* 0x0000000608007c0c */ /* 0x000fe2000bf06270 */
[----:B------:R-:W-:Y:S01]  /*2020*/  ULDC UR6, c[0x0][0x290] ;  /* 0x0000a40000067ab9 */ /* 0x000fe20000000800 */
[----:B------:R-:W-:Y:S01]  /*2030*/  IMAD.WIDE.U32 R6, R91, UR4, R6 ;  /* 0x000000045b067c25 */ /* 0x000fe2000f8e0006 */
[----:B------:R-:W-:Y:S01]  /*2040*/  SHF.R.S32.HI R12, RZ, 0x1f, R92 ;  /* 0x0000001fff0c7819 */ /* 0x000fe2000001145c */
[----:B------:R-:W-:Y:S01]  /*2050*/  ULDC.64 UR4, c[0x0][0x670] ;  /* 0x00019c0000047ab9 */ /* 0x000fe20000000a00 */
[----:B------:R-:W-:Y:S01]  /*2060*/  ISETP.GE.OR P0, PT, R92, UR6, P0 ;  /* 0x000000065c007c0c */ /* 0x000fe20008706670 */
[----:B------:R-:W-:Y:S02]  /*2070*/  IMAD.IADD R7, R7, 0x1, R11 ;  /* 0x0000000107077824 */ /* 0x000fe400078e020b */
[----:B------:R-:W-:-:S02]  /*2080*/  IMAD R11, R12, UR4, RZ ;  /* 0x000000040c0b7c24 */ /* 0x000fc4000f8e02ff */
[----:B------:R-:W-:-:S04]  /*2090*/  IMAD.WIDE.U32 R6, R92, UR4, R6 ;  /* 0x000000045c067c25 */ /* 0x000fc8000f8e0006 */
[----:B------:R-:W-:Y:S02]  /*20a0*/  IMAD R11, R92, UR5, R11 ;  /* 0x000000055c0b7c24 */ /* 0x000fe4000f8e020b */
[----:B------:R-:W-:Y:S01]  /*20b0*/  IMAD R9, R9, -0x10, -R10 ;  /* 0xfffffff009097824 */ /* 0x000fe200078e0a0a */
[----:B------:R-:W-:Y:S01]  /*20c0*/  SHF.R.S32.HI R10, RZ, 0x1f, R8 ;  /* 0x0000001fff0a7819 */ /* 0x000fe20000011408 */
[----:B------:R-:W-:Y:S06]  /*20d0*/  @P0 EXIT ;  /* 0x000000000000094d */ /* 0x000fec0003800000 */
[----:B------:R-:W-:Y:S01]  /*20e0*/  ULDC.64 UR4, c[0x0][0x668] ;  /* 0x00019a0000047ab9 */ /* 0x000fe20000000a00 */
[----:B------:R-:W-:Y:S01]  /*20f0*/  IMAD R0, R0, -0x2, R3 ;  /* 0xfffffffe00007824 */ /* 0x000fe200078e0203 */
[----:B----45:R-:W-:Y:S01]  /*2100*/  FSETP.NEU.AND P1, PT, R89, RZ, PT ;  /* 0x000000ff5900720b */ /* 0x030fe20003f2d000 */
[----:B------:R-:W-:Y:S01]  /*2110*/  IMAD.IADD R7, R7, 0x1, R11 ;  /* 0x0000000107077824 */ /* 0x000fe200078e020b */
[----:B------:R-:W-:Y:S01]  /*2120*/  IADD3 R88, R9, R2, -R4 ;  /* 0x0000000209587210 */ /* 0x000fe20007ffe804 */
[----:B------:R-:W-:Y:S01]  /*2130*/  IMAD R3, R10, UR4, RZ ;  /* 0x000000040a037c24 */ /* 0x000fe2000f8e02ff */
[----:B------:R-:W-:Y:S01]  /*2140*/  SHF.L.U64.HI R97, R18, 0x6, R19 ;  /* 0x0000000612617819 */ /* 0x000fe20000010213 */
[----:B------:R-:W-:Y:S01]  /*2150*/  IMAD.WIDE.U32 R16, R8, UR4, R6 ;  /* 0x0000000408107c25 */ /* 0x000fe2000f8e0006 */
[----:B------:R-:W-:-:S03]  /*2160*/  SHF.L.U64.HI R99, R18, 0x3, R19 ;  /* 0x0000000312637819 */ /* 0x000fc60000010213 */
[----:B------:R-:W-:Y:S01]  /*2170*/  IMAD R5, R8, UR5, R3 ;  /* 0x0000000508057c24 */ /* 0x000fe2000f8e0203 */
[----:B------:R-:W-:Y:S01]  /*2180*/  ULDC.64 UR4, c[0x0][0x640] ;  /* 0x0001900000047ab9 */ /* 0x000fe20000000a00 */
[----:B------:R-:W-:Y:S02]  /*2190*/  IMAD.IADD R0, R0, 0x1, -R95 ;  /* 0x0000000100007824 */ /* 0x000fe400078e0a5f */
[----:B------:R-:W-:Y:S02]  /*21a0*/  IMAD R3, R10, UR4, RZ ;  /* 0x000000040a037c24 */ /* 0x000fe4000f8e02ff */
[----:B------:R-:W-:Y:S01]  /*21b0*/  IMAD.SHL.U32 R94, R18, 0x40, RZ ;  /* 0x00000040125e7824 */ /* 0x000fe200078e00ff */
[----:B------:R-:W-:Y:S01]  /*21c0*/  ISETP.GT.AND P6, PT, R0, RZ, PT ;  /* 0x000000ff0000720c */ /* 0x000fe20003fc4270 */
[----:B------:R-:W-:Y:S02]  /*21d0*/  IMAD R7, R8, UR5, R3 ;  /* 0x0000000508077c24 */ /* 0x000fe4000f8e0203 */
[----:B------:R-:W-:Y:S01]  /*21e0*/  IMAD.SHL.U32 R18, R18, 0x8, RZ ;  /* 0x0000000812127824 */ /* 0x000fe200078e00ff */
[----:B------:R-:W-:Y:S01]  /*21f0*/  ISETP.GT.AND P0, PT, R88, RZ, P6 ;  /* 0x000000ff5800720c */ /* 0x000fe20003704270 */
[----:B------:R-:W-:Y:S01]  /*2200*/  IMAD.IADD R3, R17, 0x1, R5 ;  /* 0x0000000111037824 */ /* 0x000fe200078e0205 */
[----:B------:R-:W-:Y:S11]  /*2210*/  @!P1 BRA `(.L_x_28) ;  /* 0x00000034004c9947 */ /* 0x000ff60003800000 */
[----:B------:R-:W-:Y:S01]  /*2220*/  IADD3 R4, P1, R95, R14, RZ ;  /* 0x0000000e5f047210 */ /* 0x000fe20007f3e0ff */
[----:B------:R-:W-:Y:S01]  /*2230*/  ULDC.64 UR6, c[0x0][0x638] ;  /* 0x00018e0000067ab9 */ /* 0x000fe20000000a00 */
[----:B------:R-:W-:Y:S01]  /*2240*/  ULDC.64 UR8, c[0x0][0x648] ;  /* 0x0001920000087ab9 */ /* 0x000fe20000000a00 */
[----:B------:R-:W-:Y:S01]  /*2250*/  IMAD R98, R98, UR6, RZ ;  /* 0x0000000662627c24 */ /* 0x000fe2000f8e02ff */
[----:B------:R-:W-:Y:S01]  /*2260*/  ULDC.64 UR10, c[0x0][0x630] ;  /* 0x00018c00000a7ab9 */ /* 0x000fe20000000a00 */
[----:B------:R-:W-:Y:S01]  /*2270*/  IMAD.X R5, R93, 0x1, R15, P1 ;  /* 0x000000015d057824 */ /* 0x000fe200008e060f */
[----:B------:R-:W-:Y:S01]  /*2280*/  ULDC.64 UR14, c[0x0][0x628] ;  /* 0x00018a00000e7ab9 */ /* 0x000fe20000000a00 */
[C---:B------:R-:W-:Y:S02]  /*2290*/  IMAD R98, R91.reuse, UR7, R98 ;  /* 0x000000075b627c24 */ /* 0x040fe4000f8e0262 */
[----:B------:R-:W-:-:S04]  /*22a0*/  IMAD.WIDE.U32 R4, R91, UR6, R4 ;  /* 0x000000065b047c25 */ /* 0x000fc8000f8e0004 */
[----:B------:R-:W-:Y:S02]  /*22b0*/  IMAD R9, R12, UR8, RZ ;  /* 0x000000080c097c24 */ /* 0x000fe4000f8e02ff */
[----:B------:R-:W-:Y:S02]  /*22c0*/  IMAD.IADD R5, R5, 0x1, R98 ;  /* 0x0000000105057824 */ /* 0x000fe400078e0262 */
[C---:B------:R-:W-:Y:S02]  /*22d0*/  IMAD R96, R92.reuse, UR9, R9 ;  /* 0x000000095c607c24 */ /* 0x040fe4000f8e0209 */
[----:B------:R-:W-:-:S04]  /*22e0*/  IMAD.WIDE.U32 R4, R92, UR8, R4 ;  /* 0x000000085c047c25 */ /* 0x000fc8000f8e0004 */
[----:B------:R-:W-:Y:S02]  /*22f0*/  IMAD.IADD R5, R5, 0x1, R96 ;  /* 0x0000000105057824 */ /* 0x000fe400078e0260 */
[----:B------:R-:W-:Y:S02]  /*2300*/  IMAD R19, R23, UR10, RZ ;  /* 0x0000000a17137c24 */ /* 0x000fe4000f8e02ff */
[----:B------:R-:W-:-:S04]  /*2310*/  IMAD.WIDE.U32 R12, R8, UR4, R4 ;  /* 0x00000004080c7c25 */ /* 0x000fc8000f8e0004 */
[----:B------:R-:W-:Y:S02]  /*2320*/  IMAD.IADD R11, R7, 0x1, R13 ;  /* 0x00000001070b7824 */ /* 0x000fe400078e020d */
[----:B------:R-:W-:Y:S02]  /*2330*/  IMAD.MOV.U32 R10, RZ, RZ, R12 ;  /* 0x000000ffff0a7224 */ /* 0x000fe400078e000c */
[C---:B------:R-:W-:Y:S02]  /*2340*/  IMAD R19, R22.reuse, UR11, R19 ;  /* 0x0000000b16137c24 */ /* 0x040fe4000f8e0213 */
[----:B------:R-:W-:-:S04]  /*2350*/  IMAD.WIDE.U32 R4, R22, UR10, R10 ;  /* 0x0000000a16047c25 */ /* 0x000fc8000f8e000a */
[----:B------:R-:W-:Y:S01]  /*2360*/  IMAD.IADD R5, R5, 0x1, R19 ;  /* 0x0000000105057824 */ /* 0x000fe200078e0213 */
[----:B------:R-:W-:-:S04]  /*2370*/  LEA R20, P1, R4, UR14, 0x1 ;  /* 0x0000000e04147c11 */ /* 0x000fc8000f8208ff */
[----:B------:R-:W-:-:S05]  /*2380*/  LEA.HI.X R21, R4, UR15, R5, 0x1, P1 ;  /* 0x0000000f04157c11 */ /* 0x000fca00088f0c05 */
[----:B------:R0:W3:Y:S01]  /*2390*/  @P0 LDG.E.LTC128B.U16 R17, desc[UR12][R20.64] ;  /* 0x0000000c14110981 */ /* 0x0000e2000c1e1520 */
[----:B------:R-:W-:Y:S01]  /*23a0*/  IMAD.WIDE.U32 R8, R8, UR4, RZ ;  /* 0x0000000408087c25 */ /* 0x000fe2000f8e00ff */
[----:B------:R-:W-:Y:S01]  /*23b0*/  ULDC.64 UR4, c[0x0][0x650] ;  /* 0x0001940000047ab9 */ /* 0x000fe20000000a00 */
[----:B------:R-:W-:Y:S01]  /*23c0*/  ISETP.GT.AND P4, PT, R0, 0x1, PT ;  /* 0x000000010000780c */ /* 0x000fe20003f84270 */
[----:B------:R-:W-:Y:S01]  /*23d0*/  BSSY B0, `(.L_x_29) ;  /* 0x0000019000007945 */ /* 0x000fe20003800000 */
[----:B------:R-:W-:Y:S02]  /*23e0*/  IMAD.IADD R7, R9, 0x1, R7 ;  /* 0x0000000109077824 */ /* 0x000fe400078e0207 */
[----:B------:R-:W-:Y:S01]  /*23f0*/  IMAD.MOV.U32 R6, RZ, RZ, R8 ;  /* 0x000000ffff067224 */ /* 0x000fe200078e0008 */
[----:B------:R-:W-:-:S03]  /*2400*/  P2R R100, PR, RZ, 0x10 ;  /* 0x00000010ff647803 */ /* 0x000fc60000000000 */
[----:B------:R-:W-:-:S04]  /*2410*/  IMAD.WIDE.U32 R4, R22, UR10, R6 ;  /* 0x0000000a16047c25 */ /* 0x000fc8000f8e0006 */
[----:B------:R-:W-:Y:S02]  /*2420*/  IMAD.IADD R5, R19, 0x1, R5 ;  /* 0x0000000113057824 */ /* 0x000fe400078e0205 */
[----:B------:R-:W-:-:S04]  /*2430*/  IMAD.WIDE.U32 R4, R92, UR8, R4 ;  /* 0x000000085c047c25 */ /* 0x000fc8000f8e0004 */
[----:B------:R-:W-:Y:S02]  /*2440*/  IMAD.IADD R5, R96, 0x1, R5 ;  /* 0x0000000160057824 */ /* 0x000fe400078e0205 */
[----:B------:R-:W-:-:S04]  /*2450*/  IMAD.WIDE.U32 R4, R91, UR6, R4 ;  /* 0x000000065b047c25 */ /* 0x000fc8000f8e0004 */
[----:B------:R-:W-:Y:S01]  /*2460*/  IMAD.IADD R101, R98, 0x1, R5 ;  /* 0x0000000162657824 */ /* 0x000fe200078e0205 */
[----:B0-----:R-:W-:Y:S02]  /*2470*/  IADD3 R20, P2, P3, R95, R4, R14 ;  /* 0x000000045f147210 */ /* 0x001fe40007b5e00e */
[C---:B------:R-:W-:Y:S02]  /*2480*/  LEA R4, P1, R16.reuse, UR4, 0x1 ;  /* 0x0000000410047c11 */ /* 0x040fe4000f8208ff */
[----:B------:R-:W-:Y:S02]  /*2490*/  IADD3.X R101, R93, R101, R15, P2, P3 ;  /* 0x000000655d657210 */ /* 0x000fe400017e640f */
[----:B------:R-:W-:Y:S02]  /*24a0*/  LEA.HI.X R5, R16, UR5, R3, 0x1, P1 ;  /* 0x0000000510057c11 */ /* 0x000fe400088f0c03 */
[----:B------:R-:W-:Y:S01]  /*24b0*/  ISETP.GT.AND P1, PT, R88, RZ, P4 ;  /* 0x000000ff5800720c */ /* 0x000fe20002724270 */
[----:B---3--:R-:W-:-:S05]  /*24c0*/  HADD2.F32 R2, -RZ, R17.H0_H0 ;  /* 0x20000011ff027230 */ /* 0x008fca0000004100 */
[----:B------:R-:W-:Y:S01]  /*24d0*/  FMUL R21, R2, R89 ;  /* 0x0000005902157220 */ /* 0x000fe20000400000 */
[----:B------:R-:W-:-:S03]  /*24e0*/  LEA R2, P2, R20, UR14, 0x1 ;  /* 0x0000000e14027c11 */ /* 0x000fc6000f8408ff */
[----:B--2---:R-:W-:Y:S01]  /*24f0*/  FFMA R21, R56, R90, R21 ;  /* 0x0000005a38157223 */ /* 0x004fe20000000015 */
[----:B------:R-:W-:Y:S02]  /*2500*/  LEA.HI.X R3, R20, UR15, R101, 0x1, P2 ;  /* 0x0000000f14037c11 */ /* 0x000fe400090f0c65 */
[----:B------:R-:W-:Y:S02]  /*2510*/  PRMT R56, R17, 0x7610, R56 ;  /* 0x0000761011387816 */ /* 0x000fe40000000038 */
[----:B------:R-:W-:-:S05]  /*2520*/  F2FP.F16.F32.PACK_AB R21, RZ, R21 ;  /* 0x00000015ff15723e */ /* 0x000fca00000000ff */
[----:B------:R0:W-:Y:S01]  /*2530*/  @P0 STG.E.U16 desc[UR12][R4.64], R21 ;  /* 0x0000001504000986 */ /* 0x0001e2000c10150c */
[----:B------:R-:W-:Y:S05]  /*2540*/  @!P1 BRA `(.L_x_30) ;  /* 0x0000000000049947 */ /* 0x000fea0003800000 */
[----:B------:R1:W5:Y:S02]  /*2550*/  LDG.E.LTC128B.U16 R56, desc[UR12][R2.64+0x2] ;  /* 0x0000020c02387981 */ /* 0x000364000c1e1520 */
.L_x_30:
[----:B------:R-:W-:Y:S05]  /*2560*/  BSYNC B0 ;  /* 0x0000000000007941 */ /* 0x000fea0003800000 */
.L_x_29:
[----:B------:R-:W-:Y:S01]  /*2570*/  USHF.L.U32 UR4, UR10, 0x3, URZ ;  /* 0x000000030a047899 */ /* 0x000fe2000800063f */
[----:B-----5:R-:W-:Y:S01]  /*2580*/  HADD2.F32 R16, -RZ, R56.H0_H0 ;  /* 0x20000038ff107230 */ /* 0x020fe20000004100 */
[----:B------:R-:W-:Y:S01]  /*2590*/  USHF.L.U64.HI UR5, UR10, 0x3, UR11 ;  /* 0x000000030a057899 */ /* 0x000fe2000801020b */
[----:B------:R-:W-:-:S03]  /*25a0*/  ISETP.GT.AND P0, PT, R88, 0x8, P6 ;  /* 0x000000085800780c */ /* 0x000fc60003704270 */
[----:B------:R-:W-:Y:S02]  /*25b0*/  IMAD.U32 R20, RZ, RZ, UR4 ;  /* 0x00000004ff147e24 */ /* 0x000fe4000f8e00ff */
[----:B------:R-:W-:Y:S01]  /*25c0*/  FMUL R102, R16, R89 ;  /* 0x0000005910667220 */ /* 0x000fe20000400000 */
[----:B0-----:R-:W-:-:S03]  /*25d0*/  IMAD.U32 R21, RZ, RZ, UR5 ;  /* 0x00000005ff157e24 */ /* 0x001fc6000f8e00ff */
[----:B------:R-:W-:Y:S01]  /*25e0*/  FFMA R102, R57, R90, R102 ;  /* 0x0000005a39667223 */ /* 0x000fe20000000066 */
[----:B------:R-:W-:-:S04]  /*25f0*/  IMAD.WIDE.U32 R16, R22, UR10, R20 ;  /* 0x0000000a16107c25 */ /* 0x000fc8000f8e0014 */
[----:B------:R-:W-:Y:S01]  /*2600*/  IMAD.IADD R19, R19, 0x1, R17 ;  /* 0x0000000113137824 */ /* 0x000fe200078e0211 */
[----:B------:R-:W-:Y:S02]  /*2610*/  IADD3 R17, P2, R12, R16, RZ ;  /* 0x000000100c117210 */ /* 0x000fe40007f5e0ff */
[----:B------:R-:W-:-:S03]  /*2620*/  F2FP.F16.F32.PACK_AB R57, RZ, R102 ;  /* 0x00000066ff39723e */ /* 0x000fc600000000ff */
[----:B------:R-:W-:Y:S01]  /*2630*/  IMAD.X R104, R19, 0x1, R11, P2 ;  /* 0x0000000113687824 */ /* 0x000fe200010e060b */
[C---:B------:R-:W-:Y:S01]  /*2640*/  LEA R102, P2, R17.reuse, UR14, 0x1 ;  /* 0x0000000e11667c11 */ /* 0x040fe2000f8408ff */
[----:B------:R0:W-:Y:S03]  /*2650*/  @P1 STG.E.U16 desc[UR12][R4.64+0x2], R57 ;  /* 0x0000023904001986 */ /* 0x0001e6000c10150c */
[----:B------:R-:W-:-:S05]  /*2660*/  LEA.HI.X R103, R17, UR15, R104, 0x1, P2 ;  /* 0x0000000f11677c11 */ /* 0x000fca00090f0c68 */
[----:B------:R-:W2:Y:S01]  /*2670*/  @P0 LDG.E.LTC128B.U16 R56, desc[UR12][R102.64] ;  /* 0x0000000c66380981 */ /* 0x000ea2000c1e1520 */
[----:B------:R-:W-:Y:S01]  /*2680*/  IADD3 R16, P1, R8, R16, RZ ;  /* 0x0000001008107210 */ /* 0x000fe20007f3e0ff */
[C---:B------:R-:W-:Y:S01]  /*2690*/  IMAD.SHL.U32 R101, R18.reuse, 0x2, RZ ;  /* 0x0000000212657824 */ /* 0x040fe200078e00ff */
[----:B------:R-:W-:Y:S01]  /*26a0*/  SHF.L.U64.HI R99, R18, 0x1, R99 ;  /* 0x0000000112637819 */ /* 0x000fe20000010263 */
[----:B------:R-:W-:Y:S02]  /*26b0*/  BSSY B0, `(.L_x_31) ;  /* 0x0000014000007945 */ /* 0x000fe40003800000 */
[----:B------:R-:W-:Y:S01]  /*26c0*/  IMAD.X R17, R19, 0x1, R7, P1 ;  /* 0x0000000113117824 */ /* 0x000fe200008e0607 */
[----:B------:R-:W-:Y:S01]  /*26d0*/  IADD3 R18, P1, R101, R4, RZ ;  /* 0x0000000465127210 */ /* 0x000fe20007f3e0ff */
[----:B------:R-:W-:-:S04]  /*26e0*/  IMAD.WIDE.U32 R16, R92, UR8, R16 ;  /* 0x000000085c107c25 */ /* 0x000fc8000f8e0010 */
[----:B------:R-:W-:Y:S02]  /*26f0*/  IMAD.IADD R17, R96, 0x1, R17 ;  /* 0x0000000160117824 */ /* 0x000fe400078e0211 */
[----:B------:R-:W-:-:S04]  /*2700*/  IMAD.WIDE.U32 R16, R91, UR6, R16 ;  /* 0x000000065b107c25 */ /* 0x000fc8000f8e0010 */
[----:B--2---:R-:W-:-:S05]  /*2710*/  HADD2.F32 R104, -RZ, R56.H0_H0 ;  /* 0x20000038ff687230 */ /* 0x004fca0000004100 */
[----:B------:R-:W-:-:S04]  /*2720*/  FMUL R19, R104, R89 ;  /* 0x0000005968137220 */ /* 0x000fc80000400000 */
[----:B------:R-:W-:Y:S01]  /*2730*/  FFMA R19, R58, R90, R19 ;  /* 0x0000005a3a137223 */ /* 0x000fe20000000013 */
[----:B------:R-:W-:Y:S01]  /*2740*/  IMAD.IADD R58, R98, 0x1, R17 ;  /* 0x00000001623a7824 */ /* 0x000fe200078e0211 */
[----:B------:R-:W-:-:S03]  /*2750*/  IADD3 R17, P2, P3, R95, R16, R14 ;  /* 0x000000105f117210 */ /* 0x000fc60007b5e00e */
[----:B0-----:R-:W-:Y:S01]  /*2760*/  F2FP.F16.F32.PACK_AB R57, RZ, R19 ;  /* 0x00000013ff39723e */ /* 0x001fe200000000ff */
[----:B------:R-:W-:Y:S01]  /*2770*/  IMAD.X R19, R99, 0x1, R5, P1 ;  /* 0x0000000163137824 */ /* 0x000fe200008e0605 */
[----:B------:R-:W-:Y:S02]  /*2780*/  IADD3.X R58, R93, R58, R15, P2, P3 ;  /* 0x0000003a5d3a7210 */ /* 0x000fe400017e640f */
[----:B------:R-:W-:Y:S02]  /*2790*/  ISETP.GT.AND P2, PT, R88, 0x8, P4 ;  /* 0x000000085800780c */ /* 0x000fe40002744270 */
[----:B------:R0:W-:Y:S01]  /*27a0*/  @P0 STG.E.U16 desc[UR12][R18.64], R57 ;  /* 0x0000003912000986 */ /* 0x0001e2000c10150c */
[----:B------:R-:W-:-:S04]  /*27b0*/  LEA R16, P3, R17, UR14, 0x1 ;  /* 0x0000000e11107c11 */ /* 0x000fc8000f8608ff */
[----:B------:R-:W-:-:S06]  /*27c0*/  LEA.HI.X R17, R17, UR15, R58, 0x1, P3 ;  /* 0x0000000f11117c11 */ /* 0x000fcc00098f0c3a */
[----:B------:R-:W-:Y:S05]  /*27d0*/  @!P2 BRA `(.L_x_32) ;  /* 0x000000000004a947 */ /* 0x000fea0003800000 */
[----:B------:R2:W5:Y:S02]  /*27e0*/  LDG.E.LTC128B.U16 R56, desc[UR12][R16.64+0x2] ;  /* 0x0000020c10387981 */ /* 0x000564000c1e1520 */
.L_x_32:
[----:B------:R-:W-:Y:S05]  /*27f0*/  BSYNC B0 ;  /* 0x0000000000007941 */ /* 0x000fea0003800000 */
.L_x_31:
[----:B-----5:R-:W-:Y:S01]  /*2800*/  HADD2.F32 R58, -RZ, R56.H0_H0 ;  /* 0x20000038ff3a7230 */ /* 0x020fe20000004100 */
[----:B------:R-:W-:Y:S01]  /*2810*/  ISETP.GT.AND P3, PT, R0, 0x8, PT ;  /* 0x000000080000780c */ /* 0x000fe20003f64270 */
[----:B------:R-:W-:Y:S03]  /*2820*/  BSSY B0, `(.L_x_33) ;  /* 0x0000009000007945 */ /* 0x000fe60003800000 */
[----:B------:R-:W-:Y:S01]  /*2830*/  FMUL R58, R58, R89 ;  /* 0x000000593a3a7220 */ /* 0x000fe20000400000 */
[----:B------:R-:W-:-:S03]  /*2840*/  ISETP.GT.AND P0, PT, R88, RZ, P3 ;  /* 0x000000ff5800720c */ /* 0x000fc60001f04270 */
[----:B------:R-:W-:-:S05]  /*2850*/  FFMA R58, R59, R90, R58 ;  /* 0x0000005a3b3a7223 */ /* 0x000fca000000003a */
[----:B0-----:R-:W-:Y:S02]  /*2860*/  F2FP.F16.F32.PACK_AB R57, RZ, R58 ;  /* 0x0000003aff39723e */ /* 0x001fe400000000ff */
[----:B------:R-:W-:-:S03]  /*2870*/  P2R R58, PR, RZ, 0x8 ;  /* 0x00000008ff3a7803 */ /* 0x000fc60000000000 */
[----:B------:R0:W-:Y:S01]  /*2880*/  @P2 STG.E.U16 desc[UR12][R18.64+0x2], R57 ;  /* 0x0000023912002986 */ /* 0x0001e2000c10150c */
[----:B------:R-:W-:Y:S05]  /*2890*/  @!P0 BRA `(.L_x_34) ;  /* 0x0000000000048947 */ /* 0x000fea0003800000 */
[----:B------:R3:W5:Y:S02]  /*28a0*/  LDG.E.LTC128B.U16 R56, desc[UR12][R2.64+0x10] ;  /* 0x0000100c02387981 */ /* 0x000764000c1e1520 */
.L_x_34:
[----:B------:R-:W-:Y:S05]  /*28b0*/  BSYNC B0 ;  /* 0x0000000000007941 */ /* 0x000fea0003800000 */
.L_x_33:
[----:B-----5:R-:W-:Y:S01]  /*28c0*/  HADD2.F32 R102, -RZ, R56.H0_H0 ;  /* 0x20000038ff667230 */ /* 0x020fe20000004100 */
[----:B------:R-:W-:Y:S01]  /*28d0*/  ISETP.GT.AND P2, PT, R0, 0x9, PT ;  /* 0x000000090000780c */ /* 0x000fe20003f44270 */
[----:B------:R-:W-:Y:S03]  /*28e0*/  BSSY B0, `(.L_x_35) ;  /* 0x000000a000007945 */ /* 0x000fe60003800000 */
[----:B0-----:R-:W-:Y:S01]  /*28f0*/  FMUL R57, R102, R89 ;  /* 0x0000005966397220 */ /* 0x001fe20000400000 */
[----:B------:R-:W-:Y:S02]  /*2900*/  ISETP.GT.AND P1, PT, R88, RZ, P2 ;  /* 0x000000ff5800720c */ /* 0x000fe40001724270 */
[----:B------:R-:W-:Y:S01]  /*2910*/  PRMT R102, R56, 0x7610, R102 ;  /* 0x0000761038667816 */ /* 0x000fe20000000066 */
[----:B------:R-:W-:Y:S01]  /*2920*/  FFMA R57, R60, R90, R57 ;  /* 0x0000005a3c397223 */ /* 0x000fe20000000039 */
[----:B------:R-:W-:-:S04]  /*2930*/  P2R R60, PR, RZ, 0x4 ;  /* 0x00000004ff3c7803 */ /* 0x000fc80000000000 */
[----:B------:R-:W-:-:S05]  /*2940*/  F2FP.F16.F32.PACK_AB R57, RZ, R57 ;  /* 0x00000039ff39723e */ /* 0x000fca00000000ff */
[----:B------:R0:W-:Y:S01]  /*2950*/  @P0 STG.E.U16 desc[UR12][R4.64+0x10], R57 ;  /* 0x0000103904000986 */ /* 0x0001e2000c10150c */
[----:B------:R-:W-:Y:S05]  /*2960*/  @!P1 BRA `(.L_x_36) ;  /* 0x0000000000049947 */ /* 0x000fea0003800000 */
[----:B------:R4:W5:Y:S02]  /*2970*/  LDG.E.LTC128B.U16 R102, desc[UR12][R2.64+0x12] ;  /* 0x0000120c02667981 */ /* 0x000964000c1e1520 */
.L_x_36:
[----:B------:R-:W-:Y:S05]  /*2980*/  BSYNC B0 ;  /* 0x0000000000007941 */ /* 0x000fea0003800000 */
.L_x_35:
[----:B-----5:R-:W-:Y:S01]  /*2990*/  HADD2.F32 R56, -RZ, R102.H0_H0 ;  /* 0x20000066ff387230 */ /* 0x020fe20000004100 */
[----:B------:R-:W-:Y:S01]  /*29a0*/  IADD3 R59, P0, R22, 0x40, RZ ;  /* 0x00000040163b7810 */ /* 0x000fe20007f1e0ff */
[----:B------:R-:W-:Y:S03]  /*29b0*/  BSSY B0, `(.L_x_37) ;  /* 0x000000e000007945 */ /* 0x000fe60003800000 */
[----:B------:R-:W-:Y:S01]  /*29c0*/  FMUL R56, R56, R89 ;  /* 0x0000005938387220 */ /* 0x000fe20000400000 */
[----:B------:R-:W-:Y:S01]  /*29d0*/  IMAD.X R22, RZ, RZ, R23, P0 ;  /* 0x000000ffff167224 */ /* 0x000fe200000e0617 */
[----:B------:R-:W-:Y:S02]  /*29e0*/  ISETP.GT.AND P0, PT, R88, 0x8, P3 ;  /* 0x000000085800780c */ /* 0x000fe40001f04270 */
[----:B------:R-:W-:Y:S01]  /*29f0*/  FFMA R56, R61, R90, R56 ;  /* 0x0000005a3d387223 */ /* 0x000fe20000000038 */
[----:B------:R-:W-:-:S04]  /*2a00*/  IMAD R22, R22, UR10, RZ ;  /* 0x0000000a16167c24 */ /* 0x000fc8000f8e02ff */
[----:B------:R-:W-:Y:S01]  /*2a10*/  F2FP.F16.F32.PACK_AB R23, RZ, R56 ;  /* 0x00000038ff17723e */ /* 0x000fe200000000ff */
[C---:B------:R-:W-:Y:S02]  /*2a20*/  IMAD R61, R59.reuse, UR11, R22 ;  /* 0x0000000b3b3d7c24 */ /* 0x040fe4000f8e0216 */
[----:B0-----:R-:W-:Y:S01]  /*2a30*/  IMAD.WIDE.U32 R56, R59, UR10, R6 ;  /* 0x0000000a3b387c25 */ /* 0x001fe2000f8e0006 */
[----:B------:R-:W-:-:S03]  /*2a40*/  PRMT R22, R23, 0x7610, R22 ;  /* 0x0000761017167816 */ /* 0x000fc60000000016 */
[----:B------:R-:W-:Y:S02]  /*2a50*/  IMAD.IADD R23, R61, 0x1, R57 ;  /* 0x000000013d177824 */ /* 0x000fe400078e0239 */
[----:B------:R0:W-:Y:S01]  /*2a60*/  @P1 STG.E.U16 desc[UR12][R4.64+0x12], R22 ;  /* 0x0000121604001986 */ /* 0x0001e2000c10150c */
[----:B------:R-:W-:Y:S05]  /*2a70*/  @!P0 BRA `(.L_x_38) ;  /* 0x0000000000048947 */ /* 0x000fea0003800000 */
[----:B------:R0:W5:Y:S02]  /*2a80*/  LDG.E.LTC128B.U16 R102, desc[UR12][R16.64+0x10] ;  /* 0x0000100c10667981 */ /* 0x000164000c1e1520 */
.L_x_38:
[----:B------:R-:W-:Y:S05]  /*2a90*/  BSYNC B0 ;  /* 0x0000000000007941 */ /* 0x000fea0003800000 */
.L_x_37:
[----:B-----5:R-:W-:Y:S01]  /*2aa0*/  HADD2.F32 R6, -RZ, R102.H0_H0 ;  /* 0x20000066ff067230 */ /* 0x020fe20000004100 */
[----:B------:R-:W-:Y:S01]  /*2ab0*/  BSSY B0, `(.L_x_39) ;  /* 0x0000016000007945 */ /* 0x000fe20003800000 */
[----:B------:R-:W-:-:S04]  /*2ac0*/  IMAD.WIDE.U32 R20, R59, UR10, R20 ;  /* 0x0000000a3b147c25 */ /* 0x000fc8000f8e0014 */
[----:B------:R-:W-:Y:S01]  /*2ad0*/  FMUL R57, R6, R89 ;  /* 0x0000005906397220 */ /* 0x000fe20000400000 */
[----:B0-----:R-:W-:Y:S01]  /*2ae0*/  IMAD.MOV.U32 R22, RZ, RZ, R56 ;  /* 0x000000ffff167224 */ /* 0x001fe200078e0038 */
[----:B------:R-:W-:Y:S01]  /*2af0*/  IADD3 R6, P1, R8, R20, RZ ;  /* 0x0000001408067210 */ /* 0x000fe20007f3e0ff */
[----:B------:R-:W-:Y:S02]  /*2b00*/  IMAD.IADD R9, R61, 0x1, R21 ;  /* 0x000000013d097824 */ /* 0x000fe400078e0215 */
[----:B------:R-:W-:Y:S01]  /*2b10*/  FFMA R57, R62, R90, R57 ;  /* 0x0000005a3e397223 */ /* 0x000fe20000000039 */
[----:B------:R-:W-:-:S04]  /*2b20*/  IMAD.WIDE.U32 R22, R92, UR8, R22 ;  /* 0x000000085c167c25 */ /* 0x000fc8000f8e0016 */
[----:B------:R-:W-:Y:S01]  /*2b30*/  IMAD.X R7, R9, 0x1, R7, P1 ;  /* 0x0000000109077824 */ /* 0x000fe200008e0607 */
[----:B------:R-:W-:Y:S01]  /*2b40*/  ISETP.GT.AND P1, PT, R88, 0x8, P2 ;  /* 0x000000085800780c */ /* 0x000fe20001724270 */
[----:B------:R-:W-:Y:S01]  /*2b50*/  IMAD.IADD R23, R96, 0x1, R23 ;  /* 0x0000000160177824 */ /* 0x000fe200078e0217 */
[----:B------:R-:W-:Y:S01]  /*2b60*/  F2FP.F16.F32.PACK_AB R57, RZ, R57 ;  /* 0x00000039ff39723e */ /* 0x000fe200000000ff */
[----:B------:R-:W-:-:S04]  /*2b70*/  IMAD.WIDE.U32 R6, R92, UR8, R6 ;  /* 0x000000085c067c25 */ /* 0x000fc8000f8e0006 */
[----:B------:R-:W-:Y:S01]  /*2b80*/  IMAD.WIDE.U32 R22, R91, UR6, R22 ;  /* 0x000000065b167c25 */ /* 0x000fe2000f8e0016 */
[----:B------:R0:W-:Y:S03]  /*2b90*/  @P0 STG.E.U16 desc[UR12][R18.64+0x10], R57 ;  /* 0x0000103912000986 */ /* 0x0001e6000c10150c */
[----:B------:R-:W-:Y:S01]  /*2ba0*/  IMAD.IADD R7, R96, 0x1, R7 ;  /* 0x0000000160077824 */ /* 0x000fe200078e0207 */
[----:B------:R-:W-:Y:S01]  /*2bb0*/  IADD3 R8, P0, P2, R95, R22, R14 ;  /* 0x000000165f087210 */ /* 0x000fe20007a1e00e */
[----:B------:R-:W-:Y:S02]  /*2bc0*/  IMAD.IADD R23, R98, 0x1, R23 ;  /* 0x0000000162177824 */ /* 0x000fe400078e0217 */
[----:B------:R-:W-:-:S03]  /*2bd0*/  IMAD.WIDE.U32 R6, R91, UR6, R6 ;  /* 0x000000065b067c25 */ /* 0x000fc6000f8e0006 */
[----:B------:R-:W-:Y:S01]  /*2be0*/  IADD3.X R91, R93, R23, R15, P0, P2 ;  /* 0x000000175d5b7210 */ /* 0x000fe200007e440f */
[----:B------:R-:W-:Y:S06]  /*2bf0*/  @!P1 BRA `(.L_x_40) ;  /* 0x0000000000049947 */ /* 0x000fec0003800000 */
[----:B------:R0:W5:Y:S02]  /*2c00*/  LDG.E.LTC128B.U16 R102, desc[UR12][R16.64+0x12] ;  /* 0x0000120c10667981 */ /* 0x000164000c1e1520 */
.L_x_40:
[----:B------:R-:W-:Y:S05]  /*2c10*/  BSYNC B0 ;  /* 0x0000000000007941 */ /* 0x000fea0003800000 */
.L_x_39:
[----:B-----5:R-:W-:Y:S01]  /*2c20*/  HADD2.F32 R22, -RZ, R102.H0_H0 ;  /* 0x20000066ff167230 */ /* 0x020fe20000004100 */
[----:B------:R-:W-:Y:S01]  /*2c30*/  IADD3 R95, P0, P2, R95, R6, R14 ;  /* 0x000000065f5f7210 */ /* 0x000fe20007a1e00e */
[----:B------:R-:W-:Y:S01]  /*2c40*/  IMAD.IADD R14, R98, 0x1, R7 ;  /* 0x00000001620e7824 */ /* 0x000fe200078e0207 */
[C---:B------:R-:W-:Y:S01]  /*2c50*/  SHF.L.U64.HI R97, R94.reuse, 0x1, R97 ;  /* 0x000000015e617819 */ /* 0x040fe20000010261 */
[----:B0-----:R-:W-:Y:S02]  /*2c60*/  IMAD.SHL.U32 R57, R94, 0x2, RZ ;  /* 0x000000025e397824 */ /* 0x001fe400078e00ff */
[----:B------:R-:W-:Y:S01]  /*2c70*/  FMUL R22, R22, R89 ;  /* 0x0000005916167220 */ /* 0x000fe20000400000 */
[----:B------:R-:W-:Y:S01]  /*2c80*/  ISETP.GT.AND P3, PT, R0, 0x10, PT ;  /* 0x000000100000780c */ /* 0x000fe20003f64270 */
[----:B------:R-:W-:Y:S01]  /*2c90*/  BSSY B0, `(.L_x_41) ;  /* 0x000000b000007945 */ /* 0x000fe20003800000 */
[----:B------:R-:W-:Y:S01]  /*2ca0*/  IADD3.X R56, R93, R14, R15, P0, P2 ;  /* 0x0000000e5d387210 */ /* 0x000fe200007e440f */
[----:B------:R-:W-:Y:S01]  /*2cb0*/  FFMA R22, R63, R90, R22 ;  /* 0x0000005a3f167223 */ /* 0x000fe20000000016 */
[----:B------:R-:W-:-:S02]  /*2cc0*/  IADD3 R6, P0, P2, R57, R4, R101 ;  /* 0x0000000439067210 */ /* 0x000fc40007a1e065 */
[----:B------:R-:W-:Y:S02]  /*2cd0*/  P2R R92, PR, RZ, 0x8 ;  /* 0x00000008ff5c7803 */ /* 0x000fe40000000000 */
[----:B------:R-:W-:Y:S02]  /*2ce0*/  F2FP.F16.F32.PACK_AB R22, RZ, R22 ;  /* 0x00000016ff16723e */ /* 0x000fe400000000ff */
[----:B------:R-:W-:Y:S02]  /*2cf0*/  IADD3.X R7, R97, R5, R99, P0, P2 ;  /* 0x0000000561077210 */ /* 0x000fe400007e4463 */
[----:B------:R-:W-:Y:S01]  /*2d00*/  ISETP.GT.AND P0, PT, R88, RZ, P3 ;  /* 0x000000ff5800720c */ /* 0x000fe20001f04270 */
[----:B------:R0:W-:-:S12]  /*2d10*/  @P1 STG.E.U16 desc[UR12][R18.64+0x12], R22 ;  /* 0x0000121612001986 */ /* 0x0001d8000c10150c */
[----:B0-----:R-:W-:Y:S05]  /*2d20*/  @!P0 BRA `(.L_x_42) ;  /* 0x0000000000048947 */ /* 0x001fea0003800000 */
[----:B------:R0:W5:Y:S02]  /*2d30*/  LDG.E.LTC128B.U16 R102, desc[UR12][R2.64+0x20] ;  /* 0x0000200c02667981 */ /* 0x000164000c1e1520 */
.L_x_42:
[----:B------:R-:W-:Y:S05]  /*2d40*/  BSYNC B0 ;  /* 0x0000000000007941 */ /* 0x000fea0003800000 */
.L_x_41:
[----:B-----5:R-:W-:Y:S01]  /*2d50*/  HADD2.F32 R14, -RZ, R102.H0_H0 ;  /* 0x20000066ff0e7230 */ /* 0x020fe20000004100 */
[----:B------:R-:W-:Y:S01]  /*2d60*/  ISETP.GT.AND P1, PT, R0, 0x11, PT ;  /* 0x000000110000780c */ /* 0x000fe20003f24270 */
[----:B------:R-:W-:Y:S03]  /*2d70*/  BSSY B0, `(.L_x_43) ;  /* 0x0000009000007945 */ /* 0x000fe60003800000 */
[----:B------:R-:W-:-:S04]  /*2d80*/  FMUL R15, R14, R89 ;  /* 0x000000590e0f7220 */ /* 0x000fc80000400000 */
[----:B------:R-:W-:Y:S01]  /*2d90*/  FFMA R15, R64, R90, R15 ;  /* 0x0000005a400f7223 */ /* 0x000fe2000000000f */
[----:B------:R-:W-:-:S04]  /*2da0*/  P2R R64, PR, RZ, 0x2 ;  /* 0x00000002ff407803 */ /* 0x000fc80000000000 */
[----:B------:R-:W-:-:S05]  /*2db0*/  F2FP.F16.F32.PACK_AB R15, RZ, R15 ;  /* 0x0000000fff0f723e */ /* 0x000fca00000000ff */
[----:B------:R0:W-:Y:S01]  /*2dc0*/  @P0 STG.E.U16 desc[UR12][R4.64+0x20], R15 ;  /* 0x0000200f04000986 */ /* 0x0001e2000c10150c */
[----:B------:R-:W-:-:S13]  /*2dd0*/  ISETP.GT.AND P0, PT, R88, RZ, P1 ;  /* 0x000000ff5800720c */ /* 0x000fda0000f04270 */
[----:B0-----:R-:W-:Y:S05]  /*2de0*/  @!P0 BRA `(.L_x_44) ;  /* 0x0000000000048947 */ /* 0x001fea0003800000 */
[----:B------:R0:W5:Y:S02]  /*2df0*/  LDG.E.LTC128B.U16 R102, desc[UR12][R2.64+0x22] ;  /* 0x0000220c02667981 */ /* 0x000164000c1e1520 */
.L_x_44:
[----:B------:R-:W-:Y:S05]  /*2e00*/  BSYNC B0 ;  /* 0x0000000000007941 */ /* 0x000fea0003800000 */
.L_x_43:
[----:B-----5:R-:W-:Y:S01]  /*2e10*/  HADD2.F32 R14, -RZ, R102.H0_H0 ;  /* 0x20000066ff0e7230 */ /* 0x020fe20000004100 */
[----:B------:R-:W-:Y:S04]  /*2e20*/  BSSY B0, `(.L_x_45) ;  /* 0x0000008000007945 */ /* 0x000fe80003800000 */
[----:B------:R-:W-:-:S04]  /*2e30*/  FMUL R14, R14, R89 ;  /* 0x000000590e0e7220 */ /* 0x000fc80000400000 */
[----:B------:R-:W-:-:S05]  /*2e40*/  FFMA R14, R65, R90, R14 ;  /* 0x0000005a410e7223 */ /* 0x000fca000000000e */
[----:B------:R-:W-:-:S05]  /*2e50*/  F2FP.F16.F32.PACK_AB R14, RZ, R14 ;  /* 0x0000000eff0e723e */ /* 0x000fca00000000ff */
[----:B------:R0:W-:Y:S01]  /*2e60*/  @P0 STG.E.U16 desc[UR12][R4.64+0x22], R14 ;  /* 0x0000220e04000986 */ /* 0x0001e2000c10150c */
[----:B------:R-:W-:-:S13]  /*2e70*/  ISETP.GT.AND P0, PT, R88, 0x8, P3 ;  /* 0x000000085800780c */ /* 0x000fda0001f04270 */
[----:B0-----:R-:W-:Y:S05]  /*2e80*/  @!P0 BRA `(.L_x_46) ;  /* 0x0000000000048947 */ /* 0x001fea0003800000 */
[----:B------:R0:W5:Y:S02]  /*2e90*/  LDG.E.LTC128B.U16 R102, desc[UR12][R16.64+0x20] ;  /* 0x0000200c10667981 */ /* 0x000164000c1e1520 */
.L_x_46:
[----:B------:R-:W-:Y:S05]  /*2ea0*/  BSYNC B0 ;  /* 0x0000000000007941 */ /* 0x000fea0003800000 */
.L_x_45:
        /* <DEDUP_REMOVED lines=9> */
.L_x_48:
[----:B------:R-:W-:Y:S05]  /*2f40*/  BSYNC B0 ;  /* 0x0000000000007941 */ /* 0x000fea0003800000 */
.L_x_47:
[----:B-----5:R-:W-:Y:S01]  /*2f50*/  HADD2.F32 R14, -RZ, R102.H0_H0 ;  /* 0x20000066ff0e7230 */ /* 0x020fe20000004100 */
[----:B------:R-:W-:Y:S01]  /*2f60*/  ISETP.GT.AND P2, PT, R0, 0x18, PT ;  /* 0x000000180000780c */ /* 0x000fe20003f44270 */
[----:B------:R-:W-:Y:S03]  /*2f70*/  BSSY B0, `(.L_x_49) ;  /* 0x0000016000007945 */ /* 0x000fe60003800000 */
[----:B------:R-:W-:-:S04]  /*2f80*/  FMUL R14, R14, R89 ;  /* 0x000000590e0e7220 */ /* 0x000fc80000400000 */
[----:B------:R-:W-:-:S05]  /*2f90*/  FFMA R14, R67, R90, R14 ;  /* 0x0000005a430e7223 */ /* 0x000fca000000000e */
[----:B------:R-:W-:-:S04]  /*2fa0*/  F2FP.F16.F32.PACK_AB R14, RZ, R14 ;  /* 0x0000000eff0e723e */ /* 0x000fc800000000ff */
[----:B------:R-:W-:Y:S01]  /*2fb0*/  PRMT R13, R14, 0x7610, R13 ;  /* 0x000076100e0d7816 */ /* 0x000fe2000000000d */
[----:B------:R-:W-:-:S04]  /*2fc0*/  IMAD.WIDE.U32 R14, R59, UR10, R10 ;  /* 0x0000000a3b0e7c25 */ /* 0x000fc8000f8e000a */
[----:B------:R0:W-:Y:S01]  /*2fd0*/  @P0 STG.E.U16 desc[UR12][R18.64+0x22], R13 ;  /* 0x0000220d12000986 */ /* 0x0001e2000c10150c */
[----:B------:R-:W-:Y:S01]  /*2fe0*/  IMAD.IADD R61, R15, 0x1, R61 ;  /* 0x000000010f3d7824 */ /* 0x000fe200078e023d */
[----:B------:R-:W-:-:S04]  /*2ff0*/  LEA R22, P0, R14, UR14, 0x1 ;  /* 0x0000000e0e167c11 */ /* 0x000fc8000f8008ff */
[----:B------:R-:W-:Y:S02]  /*3000*/  LEA.HI.X R23, R14, UR15, R61, 0x1, P0 ;  /* 0x0000000f0e177c11 */ /* 0x000fe400080f0c3d */
[----:B------:R-:W-:-:S04]  /*3010*/  LEA R14, P0, R8, UR14, 0x1 ;  /* 0x0000000e080e7c11 */ /* 0x000fc8000f8008ff */
[----:B------:R-:W-:Y:S02]  /*3020*/  LEA.HI.X R15, R8, UR15, R91, 0x1, P0 ;  /* 0x0000000f080f7c11 */ /* 0x000fe400080f0c5b */
[----:B------:R-:W-:-:S05]  /*3030*/  IADD3 R12, P0, R12, R20, RZ ;  /* 0x000000140c0c7210 */ /* 0x000fca0007f1e0ff */
[----:B------:R-:W-:Y:S01]  /*3040*/  IMAD.X R9, R9, 0x1, R11, P0 ;  /* 0x0000000109097824 */ /* 0x000fe200000e060b */
[----:B------:R-:W-:-:S04]  /*3050*/  LEA R10, P0, R12, UR14, 0x1 ;  /* 0x0000000e0c0a7c11 */ /* 0x000fc8000f8008ff */
[----:B------:R-:W-:Y:S02]  /*3060*/  LEA.HI.X R11, R12, UR15, R9, 0x1, P0 ;  /* 0x0000000f0c0b7c11 */ /* 0x000fe400080f0c09 */
[----:B------:R-:W-:-:S04]  /*3070*/  LEA R8, P0, R95, UR14, 0x1 ;  /* 0x0000000e5f087c11 */ /* 0x000fc8000f8008ff */
[----:B------:R-:W-:Y:S02]  /*3080*/  LEA.HI.X R9, R95, UR15, R56, 0x1, P0 ;  /* 0x0000000f5f097c11 */ /* 0x000fe400080f0c38 */
[----:B------:R-:W-:Y:S02]  /*3090*/  ISETP.GT.AND P0, PT, R88, RZ, P2 ;  /* 0x000000ff5800720c */ /* 0x000fe40001704270 */
[----:B------:R-:W-:-:S11]  /*30a0*/  P2R R56, PR, RZ, 0x4 ;  /* 0x00000004ff387803 */ /* 0x000fd60000000000 */
[----:B0-----:R-:W-:Y:S05]  /*30b0*/  @!P0 BRA `(.L_x_50) ;  /* 0x0000000000048947 */ /* 0x001fea0003800000 */
[----:B------:R0:W5:Y:S02]  /*30c0*/  LDG.E.LTC128B.U16 R102, desc[UR12][R2.64+0x30] ;  /* 0x0000300c02667981 */ /* 0x000164000c1e1520 */
.L_x_50:
[----:B------:R-:W-:Y:S05]  /*30d0*/  BSYNC B0 ;  /* 0x0000000000007941 */ /* 0x000fea0003800000 */
.L_x_49:
[----:B-----5:R-:W-:Y:S01]  /*30e0*/  HADD2.F32 R12, -RZ, R102.H0_H0 ;  /* 0x20000066ff0c7230 */ /* 0x020fe20000004100 */
[----:B------:R-:W-:Y:S01]  /*30f0*/  ISETP.GT.AND P1, PT, R0, 0x19, PT ;  /* 0x000000190000780c */ /* 0x000fe20003f24270 */
[----:B------:R-:W-:Y:S03]  /*3100*/  BSSY B0, `(.L_x_51) ;  /* 0x0000009000007945 */ /* 0x000fe60003800000 */
[----:B------:R-:W-:Y:S01]  /*3110*/  FMUL R13, R12, R89 ;  /* 0x000000590c0d7220 */ /* 0x000fe20000400000 */
[----:B------:R-:W-:-:S03]  /*3120*/  P2R R65, PR, RZ, 0x2 ;  /* 0x00000002ff417803 */ /* 0x000fc60000000000 */
[----:B------:R-:W-:-:S05]  /*3130*/  FFMA R13, R68, R90, R13 ;  /* 0x0000005a440d7223 */ /* 0x000fca000000000d */
[----:B------:R-:W-:-:S05]  /*3140*/  F2FP.F16.F32.PACK_AB R13, RZ, R13 ;  /* 0x0000000dff0d723e */ /* 0x000fca00000000ff */
[----:B------:R0:W-:Y:S01]  /*3150*/  @P0 STG.E.U16 desc[UR12][R4.64+0x30], R13 ;  /* 0x0000300d04000986 */ /* 0x0001e2000c10150c */
[----:B------:R-:W-:-:S13]  /*3160*/  ISETP.GT.AND P0, PT, R88, RZ, P1 ;  /* 0x000000ff5800720c */ /* 0x000fda0000f04270 */
[----:B0-----:R-:W-:Y:S05]  /*3170*/  @!P0 BRA `(.L_x_52) ;  /* 0x0000000000048947 */ /* 0x001fea0003800000 */
[----:B------:R0:W5:Y:S02]  /*3180*/  LDG.E.LTC128B.U16 R102, desc[UR12][R2.64+0x32] ;  /* 0x0000320c02667981 */ /* 0x000164000c1e1520 */
.L_x_52:
[----:B------:R-:W-:Y:S05]  /*3190*/  BSYNC B0 ;  /* 0x0000000000007941 */ /* 0x000fea0003800000 */
.L_x_51:
        /* <DEDUP_REMOVED lines=9> */
.L_x_54:
[----:B------:R-:W-:Y:S05]  /*3230*/  BSYNC B0 ;  /* 0x0000000000007941 */ /* 0x000fea0003800000 */
.L_x_53:
        /* <DEDUP_REMOVED lines=9> */
.L_x_56:
[----:B------:R-:W-:Y:S05]  /*32d0*/  BSYNC B0 ;  /* 0x0000000000007941 */ /* 0x000fea0003800000 */
.L_x_55:
        /* <DEDUP_REMOVED lines=11> */
.L_x_58:
[----:B------:R-:W-:Y:S05]  /*3390*/  BSYNC B0 ;  /* 0x0000000000007941 */ /* 0x000fea0003800000 */
.L_x_57:
        /* <DEDUP_REMOVED lines=11> */
.L_x_60:
[----:B------:R-:W-:Y:S05]  /*3450*/  BSYNC B0 ;  /* 0x0000000000007941 */ /* 0x000fea0003800000 */
.L_x_59:
        /* <DEDUP_REMOVED lines=9> */
.L_x_62:
[----:B------:R-:W-:Y:S05]  /*34f0*/  BSYNC B0 ;  /* 0x0000000000007941 */ /* 0x000fea0003800000 */
.L_x_61:
        /* <DEDUP_REMOVED lines=9> */
.L_x_64:
[----:B------:R-:W-:Y:S05]  /*3590*/  BSYNC B0 ;  /* 0x0000000000007941 */ /* 0x000fea0003800000 */
.L_x_63:
[----:B-----5:R-:W-:Y:S01]  /*35a0*/  HADD2.F32 R12, -RZ, R102.H0_H0 ;  /* 0x20000066ff0c7230 */ /* 0x020fe20000004100 */
[----:B------:R-:W-:Y:S01]  /*35b0*/  ISETP.GT.AND P5, PT, R0, 0x28, PT ;  /* 0x000000280000780c */ /* 0x000fe20003fa4270 */
[----:B------:R-:W-:Y:S03]  /*35c0*/  BSSY B0, `(.L_x_65) ;  /* 0x0000009000007945 */ /* 0x000fe60003800000 */
[----:B------:R-:W-:-:S04]  /*35d0*/  FMUL R12, R12, R89 ;  /* 0x000000590c0c7220 */ /* 0x000fc80000400000 */
[----:B------:R-:W-:-:S05]  /*35e0*/  FFMA R12, R75, R90, R12 ;  /* 0x0000005a4b0c7223 */ /* 0x000fca000000000c */
[----:B------:R-:W-:-:S05]  /*35f0*/  F2FP.F16.F32.PACK_AB R12, RZ, R12 ;  /* 0x0000000cff0c723e */ /* 0x000fca00000000ff */
[----:B------:R1:W-:Y:S01]  /*3600*/  @P0 STG.E.U16 desc[UR12][R18.64+0x42], R12 ;  /* 0x0000420c12000986 */ /* 0x0003e2000c10150c */
[----:B------:R-:W-:Y:S02]  /*3610*/  ISETP.GT.AND P0, PT, R88, RZ, P5 ;  /* 0x000000ff5800720c */ /* 0x000fe40002f04270 */
[----:B-1----:R-:W-:-:S11]  /*3620*/  P2R R12, PR, RZ, 0x20 ;  /* 0x00000020ff0c7803 */ /* 0x002fd60000000000 */
[----:B------:R-:W-:Y:S05]  /*3630*/  @!P0 BRA `(.L_x_66) ;  /* 0x0000000000048947 */ /* 0x000fea0003800000 */
[----:B------:R1:W5:Y:S02]  /*3640*/  LDG.E.LTC128B.U16 R102, desc[UR12][R2.64+0x50] ;  /* 0x0000500c02667981 */ /* 0x000364000c1e1520 */
.L_x_66:
[----:B------:R-:W-:Y:S05]  /*3650*/  BSYNC B0 ;  /* 0x0000000000007941 */ /* 0x000fea0003800000 */
.L_x_65:
        /* <DEDUP_REMOVED lines=11> */
.L_x_68:
[----:B------:R-:W-:Y:S05]  /*3710*/  BSYNC B0 ;  /* 0x0000000000007941 */ /* 0x000fea0003800000 */
.L_x_67:
        /* <DEDUP_REMOVED lines=9> */
.L_x_70:
[----:B------:R-:W-:Y:S05]  /*37b0*/  BSYNC B0 ;  /* 0x0000000000007941 */ /* 0x000fea0003800000 */
.L_x_69:
        /* <DEDUP_REMOVED lines=9> */
.L_x_72:
[----:B------:R-:W-:Y:S05]  /*3850*/  BSYNC B0 ;  /* 0x0000000000007941 */ /* 0x000fea0003800000 */
.L_x_71:
[----:B-----5:R-:W-:Y:S01]  /*3860*/  HADD2.F32 R12, -RZ, R102.H0_H0 ;  /* 0x20000066ff0c7230 */ /* 0x020fe20000004100 */
[----:B------:R-:W-:Y:S01]  /*3870*/  ISETP.GT.AND P3, PT, R0, 0x30, PT ;  /* 0x000000300000780c */ /* 0x000fe20003f64270 */
[----:B------:R-:W-:Y:S03]  /*3880*/  BSSY B0, `(.L_x_73) ;  /* 0x0000008000007945 */ /* 0x000fe60003800000 */
[----:B------:R-:W-:-:S04]  /*3890*/  FMUL R12, R12, R89 ;  /* 0x000000590c0c7220 */ /* 0x000fc80000400000 */
[----:B------:R-:W-:-:S05]  /*38a0*/  FFMA R12, R79, R90, R12 ;  /* 0x0000005a4f0c7223 */ /* 0x000fca000000000c */
[----:B------:R-:W-:-:S05]  /*38b0*/  F2FP.F16.F32.PACK_AB R12, RZ, R12 ;  /* 0x0000000cff0c723e */ /* 0x000fca00000000ff */
[----:B------:R0:W-:Y:S01]  /*38c0*/  @P0 STG.E.U16 desc[UR12][R18.64+0x52], R12 ;  /* 0x0000520c12000986 */ /* 0x0001e2000c10150c */
[----:B------:R-:W-:-:S13]  /*38d0*/  ISETP.GT.AND P0, PT, R88, RZ, P3 ;  /* 0x000000ff5800720c */ /* 0x000fda0001f04270 */
[----:B0-----:R-:W-:Y:S05]  /*38e0*/  @!P0 BRA `(.L_x_74) ;  /* 0x0000000000048947 */ /* 0x001fea0003800000 */
[----:B------:R0:W5:Y:S02]  /*38f0*/  LDG.E.LTC128B.U16 R102, desc[UR12][R2.64+0x60] ;  /* 0x0000600c02667981 */ /* 0x000164000c1e1520 */
.L_x_74:
[----:B------:R-:W-:Y:S05]  /*3900*/  BSYNC B0 ;  /* 0x0000000000007941 */ /* 0x000fea0003800000 */
.L_x_73:
        /* <DEDUP_REMOVED lines=10> */
.L_x_76:
[----:B------:R-:W-:Y:S05]  /*39b0*/  BSYNC B0 ;  /* 0x0000000000007941 */ /* 0x000fea0003800000 */
.L_x_75:
        /* <DEDUP_REMOVED lines=9> */
.L_x_78:
[----:B------:R-:W-:Y:S05]  /*3a50*/  BSYNC B0 ;  /* 0x0000000000007941 */ /* 0x000fea0003800000 */
.L_x_77:
        /* <DEDUP_REMOVED lines=9> */
.L_x_80:
[----:B------:R-:W-:Y:S05]  /*3af0*/  BSYNC B0 ;  /* 0x0000000000007941 */ /* 0x000fea0003800000 */
.L_x_79:
        /* <DEDUP_REMOVED lines=10> */
.L_x_82:
[----:B------:R-:W-:Y:S05]  /*3ba0*/  BSYNC B0 ;  /* 0x0000000000007941 */ /* 0x000fea0003800000 */
.L_x_81:
[----:B-----5:R-:W-:Y:S01]  /*3bb0*/  HADD2.F32 R12, -RZ, R102.H0_H0 ;  /* 0x20000066ff0c7230 */ /* 0x020fe20000004100 */
[----:B------:R-:W-:Y:S04]  /*3bc0*/  BSSY B0, `(.L_x_83) ;  /* 0x000000f000007945 */ /* 0x000fe80003800000 */
[----:B------:R-:W-:-:S04]  /*3bd0*/  FMUL R13, R12, R89 ;  /* 0x000000590c0d7220 */ /* 0x000fc80000400000 */
[----:B------:R-:W-:-:S05]  /*3be0*/  FFMA R13, R84, R90, R13 ;  /* 0x0000005a540d7223 */ /* 0x000fca000000000d */
[----:B------:R-:W-:-:S05]  /*3bf0*/  F2FP.F16.F32.PACK_AB R13, RZ, R13 ;  /* 0x0000000dff0d723e */ /* 0x000fca00000000ff */
[----:B------:R1:W-:Y:S01]  /*3c00*/  @P0 STG.E.U16 desc[UR12][R4.64+0x70], R13 ;  /* 0x0000700d04000986 */ /* 0x0003e2000c10150c */
[----:B------:R-:W-:-:S05]  /*3c10*/  IADD3 R20, P0, R57, R18, RZ ;  /* 0x0000001239147210 */ /* 0x000fca0007f1e0ff */
[----:B------:R-:W-:Y:S01]  /*3c20*/  IMAD.X R21, R97, 0x1, R19, P0 ;  /* 0x0000000161157824 */ /* 0x000fe200000e0613 */
[----:B------:R-:W-:-:S05]  /*3c30*/  IADD3 R62, P0, R57, R18, RZ ;  /* 0x00000012393e7210 */ /* 0x000fca0007f1e0ff */
[----:B------:R-:W-:Y:S01]  /*3c40*/  IMAD.X R63, R97, 0x1, R19, P0 ;  /* 0x00000001613f7824 */ /* 0x000fe200000e0613 */
[----:B------:R-:W-:-:S05]  /*3c50*/  IADD3 R12, P0, R57, R4, RZ ;  /* 0x00000004390c7210 */ /* 0x000fca0007f1e0ff */
[----:B-1----:R-:W-:Y:S01]  /*3c60*/  IMAD.X R13, R97, 0x1, R5, P0 ;  /* 0x00000001610d7824 */ /* 0x002fe200000e0605 */
[----:B------:R-:W-:-:S04]  /*3c70*/  ISETP.GT.AND P0, PT, R0, 0x39, PT ;  /* 0x000000390000780c */ /* 0x000fc80003f04270 */
[----:B------:R-:W-:-:S13]  /*3c80*/  ISETP.GT.AND P4, PT, R88, RZ, P0 ;  /* 0x000000ff5800720c */ /* 0x000fda0000784270 */
[----:B------:R-:W-:Y:S05]  /*3c90*/  @!P4 BRA `(.L_x_84) ;  /* 0x000000000004c947 */ /* 0x000fea0003800000 */
[----:B------:R1:W5:Y:S02]  /*3ca0*/  LDG.E.LTC128B.U16 R102, desc[UR12][R2.64+0x72] ;  /* 0x0000720c02667981 */ /* 0x000364000c1e1520 */
.L_x_84:
[----:B------:R-:W-:Y:S05]  /*3cb0*/  BSYNC B0 ;  /* 0x0000000000007941 */ /* 0x000fea0003800000 */
.L_x_83:
        /* <DEDUP_REMOVED lines=9> */
.L_x_86:
[----:B------:R-:W-:Y:S05]  /*3d50*/  BSYNC B0 ;  /* 0x0000000000007941 */ /* 0x000fea0003800000 */
.L_x_85:
[----:B-----5:R-:W-:Y:S01]  /*3d60*/  HADD2.F32 R0, -RZ, R102.H0_H0 ;  /* 0x20000066ff007230 */ /* 0x020fe20000004100 */
[----:B------:R-:W-:Y:S04]  /*3d70*/  BSSY B0, `(.L_x_87) ;  /* 0x0000008000007945 */ /* 0x000fe80003800000 */
[----:B-1-34-:R-:W-:-:S04]  /*3d80*/  FMUL R3, R0, R89 ;  /* 0x0000005900037220 */ /* 0x01afc80000400000 */
[----:B------:R-:W-:-:S05]  /*3d90*/  FFMA R3, R86, R90, R3 ;  /* 0x0000005a56037223 */ /* 0x000fca0000000003 */
[----:B------:R-:W-:-:S05]  /*3da0*/  F2FP.F16.F32.PACK_AB R3, RZ, R3 ;  /* 0x00000003ff03723e */ /* 0x000fca00000000ff */
[----:B------:R1:W-:Y:S01]  /*3db0*/  @P4 STG.E.U16 desc[UR12][R18.64+0x70], R3 ;  /* 0x0000700312004986 */ /* 0x0003e2000c10150c */
[----:B------:R-:W-:-:S13]  /*3dc0*/  ISETP.GT.AND P4, PT, R88, 0x8, P0 ;  /* 0x000000085800780c */ /* 0x000fda0000784270 */
[----:B-1----:R-:W-:Y:S05]  /*3dd0*/  @!P4 BRA `(.L_x_88) ;  /* 0x000000000004c947 */ /* 0x002fea0003800000 */
[----:B------:R1:W5:Y:S02]  /*3de0*/  LDG.E.LTC128B.U16 R102, desc[UR12][R16.64+0x72] ;  /* 0x0000720c10667981 */ /* 0x000364000c1e1520 */
.L_x_88:
[----:B------:R-:W-:Y:S05]  /*3df0*/  BSYNC B0 ;  /* 0x0000000000007941 */ /* 0x000fea0003800000 */
.L_x_87:
[----:B-----5:R-:W-:-:S05]  /*3e00*/  HADD2.F32 R0, -RZ, R102.H0_H0 ;  /* 0x20000066ff007230 */ /* 0x020fca0000004100 */
[----:B------:R-:W-:-:S04]  /*3e10*/  FMUL R0, R0, R89 ;  /* 0x0000005900007220 */ /* 0x000fc80000400000 */
[----:B------:R-:W-:-:S05]  /*3e20*/  FFMA R0, R87, R90, R0 ;  /* 0x0000005a57007223 */ /* 0x000fca0000000000 */
[----:B------:R-:W-:-:S04]  /*3e30*/  F2FP.F16.F32.PACK_AB R0, RZ, R0 ;  /* 0x00000000ff00723e */ /* 0x000fc800000000ff */
[----:B------:R-:W-:-:S05]  /*3e40*/  PRMT R2, R0, 0x7610, R2 ;  /* 0x0000761000027816 */ /* 0x000fca0000000002 */
[----:B------:R3:W-:Y:S01]  /*3e50*/  @P4 STG.E.U16 desc[UR12][R18.64+0x72], R2 ;  /* 0x0000720212004986 */ /* 0x0007e2000c10150c */
[----:B------:R-:W-:-:S13]  /*3e60*/  ISETP.GT.AND P4, PT, R88, 0x40, P6 ;  /* 0x000000405800780c */ /* 0x000fda0003784270 */
[----:B------:R-:W4:Y:S01]  /*3e70*/  @P4 LDG.E.LTC128B.U16 R102, desc[UR12][R22.64] ;  /* 0x0000000c16664981 */ /* 0x000f22000c1e1520 */
[----:B------:R-:W-:Y:S01]  /*3e80*/  BSSY B0, `(.L_x_89) ;  /* 0x000000a000007945 */ /* 0x000fe20003800000 */
[----:B----4-:R-:W-:-:S05]  /*3e90*/  HADD2.F32 R0, -RZ, R102.H0_H0 ;  /* 0x20000066ff007230 */ /* 0x010fca0000004100 */
[----:B------:R-:W-:-:S04]  /*3ea0*/  FMUL R3, R0, R89 ;  /* 0x0000005900037220 */ /* 0x000fc80000400000 */
[----:B------:R-:W-:-:S05]  /*3eb0*/  FFMA R3, R24, R90, R3 ;  /* 0x0000005a18037223 */ /* 0x000fca0000000003 */
[----:B------:R-:W-:-:S05]  /*3ec0*/  F2FP.F16.F32.PACK_AB R3, RZ, R3 ;  /* 0x00000003ff03723e */ /* 0x000fca00000000ff */
[----:B------:R3:W-:Y:S01]  /*3ed0*/  @P4 STG.E.U16 desc[UR12][R12.64], R3 ;  /* 0x000000030c004986 */ /* 0x0007e2000c10150c */
[----:B------:R-:W-:-:S04]  /*3ee0*/  ISETP.NE.AND P4, PT, R100, RZ, PT ;  /* 0x000000ff6400720c */ /* 0x000fc80003f85270 */
[----:B------:R-:W-:-:S13]  /*3ef0*/  ISETP.GT.AND P4, PT, R88, 0x40, P4 ;  /* 0x000000405800780c */ /* 0x000fda0002784270 */
[----:B---3--:R-:W-:Y:S05]  /*3f00*/  @!P4 BRA `(.L_x_90) ;  /* 0x000000000004c947 */ /* 0x008fea0003800000 */
[----:B------:R3:W5:Y:S02]  /*3f10*/  LDG.E.LTC128B.U16 R102, desc[UR12][R14.64+0x2] ;  /* 0x0000020c0e667981 */ /* 0x000764000c1e1520 */
.L_x_90:
[----:B------:R-:W-:Y:S05]  /*3f20*/  BSYNC B0 ;  /* 0x0000000000007941 */ /* 0x000fea0003800000 */
.L_x_89:
[----:B-----5:R-:W-:Y:S01]  /*3f30*/  HADD2.F32 R0, -RZ, R102.H0_H0 ;  /* 0x20000066ff007230 */ /* 0x020fe20000004100 */
[----:B------:R-:W-:Y:S01]  /*3f40*/  ISETP.GT.AND P6, PT, R88, 0x48, P6 ;  /* 0x000000485800780c */ /* 0x000fe200037c4270 */
[----:B------:R-:W-:Y:S01]  /*3f50*/  @P4 IMAD.MOV.U32 R2, RZ, RZ, R12 ;  /* 0x000000ffff024224 */ /* 0x000fe200078e000c */
[----:B------:R-:W-:Y:S01]  /*3f60*/  BSSY B0, `(.L_x_91) ;  /* 0x0000008000007945 */ /* 0x000fe20003800000 */
[----:B------:R-:W-:Y:S02]  /*3f70*/  @P4 IMAD.MOV.U32 R3, RZ, RZ, R13 ;  /* 0x000000ffff034224 */ /* 0x000fe400078e000d */
[----:B------:R-:W-:-:S04]  /*3f80*/  FMUL R0, R0, R89 ;  /* 0x0000005900007220 */ /* 0x000fc80000400000 */
[----:B------:R-:W-:-:S05]  /*3f90*/  FFMA R0, R25, R90, R0 ;  /* 0x0000005a19007223 */ /* 0x000fca0000000000 */
[----:B------:R-:W-:-:S05]  /*3fa0*/  F2FP.F16.F32.PACK_AB R0, RZ, R0 ;  /* 0x00000000ff00723e */ /* 0x000fca00000000ff */
[----:B------:R4:W-:Y:S01]  /*3fb0*/  @P4 STG.E.U16 desc[UR12][R2.64+0x2], R0 ;  /* 0x0000020002004986 */ /* 0x0009e2000c10150c */
[----:B------:R-:W-:Y:S05]  /*3fc0*/  @!P6 BRA `(.L_x_92) ;  /* 0x000000000004e947 */ /* 0x000fea0003800000 */
[----:B------:R0:W5:Y:S02]  /*3fd0*/  LDG.E.LTC128B.U16 R102, desc[UR12][R10.64] ;  /* 0x0000000c0a667981 */ /* 0x000164000c1e1520 */
.L_x_92:
[----:B------:R-:W-:Y:S05]  /*3fe0*/  BSYNC B0 ;  /* 0x0000000000007941 */ /* 0x000fea0003800000 */
.L_x_91:
[----:B----45:R-:W-:Y:S01]  /*3ff0*/  HADD2.F32 R0, -RZ, R102.H0_H0 ;  /* 0x20000066ff007230 */ /* 0x030fe20000004100 */
[----:B------:R-:W-:Y:S01]  /*4000*/  ISETP.NE.AND P4, PT, R100, RZ, PT ;  /* 0x000000ff6400720c */ /* 0x000fe20003f85270 */
[----:B------:R-:W-:Y:S03]  /*4010*/  BSSY B0, `(.L_x_93) ;  /* 0x0000008000007945 */ /* 0x000fe60003800000 */
[----:B------:R-:W-:Y:S01]  /*4020*/  FMUL R3, R0, R89 ;  /* 0x0000005900037220 */ /* 0x000fe20000400000 */
[----:B------:R-:W-:-:S03]  /*4030*/  ISETP.GT.AND P4, PT, R88, 0x48, P4 ;  /* 0x000000485800780c */ /* 0x000fc60002784270 */
[----:B------:R-:W-:-:S05]  /*4040*/  FFMA R3, R26, R90, R3 ;  /* 0x0000005a1a037223 */ /* 0x000fca0000000003 */
[----:B------:R-:W-:-:S05]  /*4050*/  F2FP.F16.F32.PACK_AB R3, RZ, R3 ;  /* 0x00000003ff03723e */ /* 0x000fca00000000ff */
[----:B------:R4:W-:Y:S01]  /*4060*/  @P6 STG.E.U16 desc[UR12][R20.64], R3 ;  /* 0x0000000314006986 */ /* 0x0009e2000c10150c */
[----:B------:R-:W-:Y:S05]  /*4070*/  @!P4 BRA `(.L_x_94) ;  /* 0x000000000004c947 */ /* 0x000fea0003800000 */
[----:B------:R0:W5:Y:S02]  /*4080*/  LDG.E.LTC128B.U16 R102, desc[UR12][R8.64+0x2] ;  /* 0x0000020c08667981 */ /* 0x000164000c1e1520 */
.L_x_94:
[----:B------:R-:W-:Y:S05]  /*4090*/  BSYNC B0 ;  /* 0x0000000000007941 */ /* 0x000fea0003800000 */
.L_x_93:
[----:B-----5:R-:W-:Y:S01]  /*40a0*/  HADD2.F32 R0, -RZ, R102.H0_H0 ;  /* 0x20000066ff007230 */ /* 0x020fe20000004100 */
[----:B------:R-:W-:Y:S01]  /*40b0*/  ISETP.NE.AND P6, PT, R58, RZ, PT ;  /* 0x000000ff3a00720c */ /* 0x000fe20003fc5270 */
[----:B------:R-:W-:Y:S03]  /*40c0*/  BSSY B0, `(.L_x_95) ;  /* 0x0000008000007945 */ /* 0x000fe60003800000 */
[----:B------:R-:W-:-:S04]  /*40d0*/  FMUL R0, R0, R89 ;  /* 0x0000005900007220 */ /* 0x000fc80000400000 */
[----:B------:R-:W-:-:S05]  /*40e0*/  FFMA R0, R27, R90, R0 ;  /* 0x0000005a1b007223 */ /* 0x000fca0000000000 */
[----:B------:R-:W-:-:S05]  /*40f0*/  F2FP.F16.F32.PACK_AB R0, RZ, R0 ;  /* 0x00000000ff00723e */ /* 0x000fca00000000ff */
[----:B------:R0:W-:Y:S01]  /*4100*/  @P4 STG.E.U16 desc[UR12][R62.64+0x2], R0 ;  /* 0x000002003e004986 */ /* 0x0001e2000c10150c */
[----:B------:R-:W-:-:S13]  /*4110*/  ISETP.GT.AND P4, PT, R88, 0x40, P6 ;  /* 0x000000405800780c */ /* 0x000fda0003784270 */
[----:B0-----:R-:W-:Y:S05]  /*4120*/  @!P4 BRA `(.L_x_96) ;  /* 0x000000000004c947 */ /* 0x001fea0003800000 */
[----:B------:R0:W5:Y:S02]  /*4130*/  LDG.E.LTC128B.U16 R102, desc[UR12][R14.64+0x10] ;  /* 0x0000100c0e667981 */ /* 0x000164000c1e1520 */
.L_x_96:
[----:B------:R-:W-:Y:S05]  /*4140*/  BSYNC B0 ;  /* 0x0000000000007941 */ /* 0x000fea0003800000 */
.L_x_95:
[----:B-----5:R-:W-:Y:S01]  /*4150*/  HADD2.F32 R0, -RZ, R102.H0_H0 ;  /* 0x20000066ff007230 */ /* 0x020fe20000004100 */
[----:B------:R-:W-:Y:S01]  /*4160*/  ISETP.NE.AND P6, PT, R60, RZ, PT ;  /* 0x000000ff3c00720c */ /* 0x000fe20003fc5270 */
[----:B------:R-:W-:Y:S01]  /*4170*/  @P4 IMAD.MOV.U32 R2, RZ, RZ, R12 ;  /* 0x000000ffff024224 */ /* 0x000fe200078e000c */
[----:B------:R-:W-:Y:S02]  /*4180*/  BSSY B0, `(.L_x_97) ;  /* 0x000000a000007945 */ /* 0x000fe40003800000 */
[----:B----4-:R-:W-:-:S04]  /*4190*/  FMUL R3, R0, R89 ;  /* 0x0000005900037220 */ /* 0x010fc80000400000 */
[----:B------:R-:W-:-:S05]  /*41a0*/  FFMA R3, R28, R90, R3 ;  /* 0x0000005a1c037223 */ /* 0x000fca0000000003 */
[----:B------:R-:W-:-:S04]  /*41b0*/  F2FP.F16.F32.PACK_AB R3, RZ, R3 ;  /* 0x00000003ff03723e */ /* 0x000fc800000000ff */
[----:B------:R-:W-:Y:S01]  /*41c0*/  PRMT R0, R3, 0x7610, R0 ;  /* 0x0000761003007816 */ /* 0x000fe20000000000 */
[----:B------:R-:W-:-:S05]  /*41d0*/  @P4 IMAD.MOV.U32 R3, RZ, RZ, R13 ;  /* 0x000000ffff034224 */ /* 0x000fca00078e000d */
[----:B------:R4:W-:Y:S01]  /*41e0*/  @P4 STG.E.U16 desc[UR12][R2.64+0x10], R0 ;  /* 0x0000100002004986 */ /* 0x0009e2000c10150c */
[----:B------:R-:W-:-:S13]  /*41f0*/  ISETP.GT.AND P4, PT, R88, 0x40, P6 ;  /* 0x000000405800780c */ /* 0x000fda0003784270 */
[----:B----4-:R-:W-:Y:S05]  /*4200*/  @!P4 BRA `(.L_x_98) ;  /* 0x000000000004c947 */ /* 0x010fea0003800000 */
[----:B------:R4:W5:Y:S02]  /*4210*/  LDG.E.LTC128B.U16 R102, desc[UR12][R14.64+0x12] ;  /* 0x0000120c0e667981 */ /* 0x000964000c1e1520 */
.L_x_98:
[----:B------:R-:W-:Y:S05]  /*4220*/  BSYNC B0 ;  /* 0x0000000000007941 */ /* 0x000fea0003800000 */
.L_x_97:
[----:B-----5:R-:W-:Y:S01]  /*4230*/  HADD2.F32 R0, -RZ, R102.H0_H0 ;  /* 0x20000066ff007230 */ /* 0x020fe20000004100 */
[----:B------:R-:W-:Y:S01]  /*4240*/  BSSY B0, `(.L_x_99) ;  /* 0x000000b000007945 */ /* 0x000fe20003800000 */
[----:B------:R-:W-:Y:S02]  /*4250*/  @P4 IMAD.MOV.U32 R2, RZ, RZ, R12 ;  /* 0x000000ffff024224 */ /* 0x000fe400078e000c */
[----:B------:R-:W-:Y:S02]  /*4260*/  @P4 IMAD.MOV.U32 R3, RZ, RZ, R13 ;  /* 0x000000ffff034224 */ /* 0x000fe400078e000d */
[----:B------:R-:W-:-:S04]  /*4270*/  FMUL R0, R0, R89 ;  /* 0x0000005900007220 */ /* 0x000fc80000400000 */
[----:B------:R-:W-:-:S05]  /*4280*/  FFMA R0, R29, R90, R0 ;  /* 0x0000005a1d007223 */ /* 0x000fca0000000000 */
[----:B------:R-:W-:-:S05]  /*4290*/  F2FP.F16.F32.PACK_AB R0, RZ, R0 ;  /* 0x00000000ff00723e */ /* 0x000fca00000000ff */
[----:B------:R0:W-:Y:S01]  /*42a0*/  @P4 STG.E.U16 desc[UR12][R2.64+0x12], R0 ;  /* 0x0000120002004986 */ /* 0x0001e2000c10150c */
[----:B------:R-:W-:-:S04]  /*42b0*/  ISETP.NE.AND P4, PT, R58, RZ, PT ;  /* 0x000000ff3a00720c */ /* 0x000fc80003f85270 */
[----:B------:R-:W-:-:S13]  /*42c0*/  ISETP.GT.AND P4, PT, R88, 0x48, P4 ;  /* 0x000000485800780c */ /* 0x000fda0002784270 */
[----:B0-----:R-:W-:Y:S05]  /*42d0*/  @!P4 BRA `(.L_x_100) ;  /* 0x000000000004c947 */ /* 0x001fea0003800000 */
[----:B------:R0:W5:Y:S02]  /*42e0*/  LDG.E.LTC128B.U16 R102, desc[UR12][R8.64+0x10] ;  /* 0x0000100c08667981 */ /* 0x000164000c1e1520 */
.L_x_100:
[----:B------:R-:W-:Y:S05]  /*42f0*/  BSYNC B0 ;  /* 0x0000000000007941 */ /* 0x000fea0003800000 */
.L_x_99:
        /* <DEDUP_REMOVED lines=9> */
.L_x_102:
[----:B------:R-:W-:Y:S05]  /*4390*/  BSYNC B0 ;  /* 0x0000000000007941 */ /* 0x000fea0003800000 */
.L_x_101:
[----:B-----5:R-:W-:Y:S01]  /*43a0*/  HADD2.F32 R0, -RZ, R102.H0_H0 ;  /* 0x20000066ff007230 */ /* 0x020fe20000004100 */
[----:B------:R-:W-:Y:S01]  /*43b0*/  ISETP.NE.AND P6, PT, R92, RZ, PT ;  /* 0x000000ff5c00720c */ /* 0x000fe20003fc5270 */
[----:B------:R-:W-:Y:S01]  /*43c0*/  @P4 IMAD.MOV.U32 R2, RZ, RZ, R6 ;  /* 0x000000ffff024224 */ /* 0x000fe200078e0006 */
[----:B------:R-:W-:Y:S01]  /*43d0*/  BSSY B0, `(.L_x_103) ;  /* 0x0000009000007945 */ /* 0x000fe20003800000 */
[----:B------:R-:W-:Y:S02]  /*43e0*/  @P4 IMAD.MOV.U32 R3, RZ, RZ, R7 ;  /* 0x000000ffff034224 */ /* 0x000fe400078e0007 */
[----:B------:R-:W-:-:S04]  /*43f0*/  FMUL R0, R0, R89 ;  /* 0x0000005900007220 */ /* 0x000fc80000400000 */
[----:B------:R-:W-:-:S05]  /*4400*/  FFMA R0, R31, R90, R0 ;  /* 0x0000005a1f007223 */ /* 0x000fca0000000000 */
[----:B------:R-:W-:-:S05]  /*4410*/  F2FP.F16.F32.PACK_AB R0, RZ, R0 ;  /* 0x00000000ff00723e */ /* 0x000fca00000000ff */
[----:B------:R0:W-:Y:S01]  /*4420*/  @P4 STG.E.U16 desc[UR12][R2.64+0x12], R0 ;  /* 0x0000120002004986 */ /* 0x0001e2000c10150c */
[----:B------:R-:W-:-:S13]  /*4430*/  ISETP.GT.AND P4, PT, R88, 0x40, P6 ;  /* 0x000000405800780c */ /* 0x000fda0003784270 */
[----:B0-----:R-:W-:Y:S05]  /*4440*/  @!P4 BRA `(.L_x_104) ;  /* 0x000000000004c947 */ /* 0x001fea0003800000 */
[----:B------:R0:W5:Y:S02]  /*4450*/  LDG.E.LTC128B.U16 R102, desc[UR12][R14.64+0x20] ;  /* 0x0000200c0e667981 */ /* 0x000164000c1e1520 */
.L_x_104:
[----:B------:R-:W-:Y:S05]  /*4460*/  BSYNC B0 ;  /* 0x0000000000007941 */ /* 0x000fea0003800000 */
.L_x_103:
[----:B-----5:R-:W-:Y:S01]  /*4470*/  HADD2.F32 R0, -RZ, R102.H0_H0 ;  /* 0x20000066ff007230 */ /* 0x020fe20000004100 */
[----:B------:R-:W-:Y:S01]  /*4480*/  ISETP.NE.AND P6, PT, R64, RZ, PT ;  /* 0x000000ff4000720c */ /* 0x000fe20003fc5270 */
[----:B------:R-:W-:Y:S01]  /*4490*/  @P4 IMAD.MOV.U32 R2, RZ, RZ, R12 ;  /* 0x000000ffff024224 */ /* 0x000fe200078e000c */
[----:B------:R-:W-:Y:S02]  /*44a0*/  BSSY B0, `(.L_x_105) ;  /* 0x000000a000007945 */ /* 0x000fe40003800000 */
[----:B------:R-:W-:-:S04]  /*44b0*/  FMUL R3, R0, R89 ;  /* 0x0000005900037220 */ /* 0x000fc80000400000 */
[----:B------:R-:W-:-:S05]  /*44c0*/  FFMA R3, R32, R90, R3 ;  /* 0x0000005a20037223 */ /* 0x000fca0000000003 */
[----:B------:R-:W-:-:S04]  /*44d0*/  F2FP.F16.F32.PACK_AB R3, RZ, R3 ;  /* 0x00000003ff03723e */ /* 0x000fc800000000ff */
[----:B------:R-:W-:Y:S01]  /*44e0*/  PRMT R0, R3, 0x7610, R0 ;  /* 0x0000761003007816 */ /* 0x000fe20000000000 */
[----:B------:R-:W-:-:S05]  /*44f0*/  @P4 IMAD.MOV.U32 R3, RZ, RZ, R13 ;  /* 0x000000ffff034224 */ /* 0x000fca00078e000d */
[----:B------:R0:W-:Y:S01]  /*4500*/  @P4 STG.E.U16 desc[UR12][R2.64+0x20], R0 ;  /* 0x0000200002004986 */ /* 0x0001e2000c10150c */
[----:B------:R-:W-:-:S13]  /*4510*/  ISETP.GT.AND P4, PT, R88, 0x40, P6 ;  /* 0x000000405800780c */ /* 0x000fda0003784270 */
[----:B0-----:R-:W-:Y:S05]  /*4520*/  @!P4 BRA `(.L_x_106) ;  /* 0x000000000004c947 */ /* 0x001fea0003800000 */
[----:B------:R0:W5:Y:S02]  /*4530*/  LDG.E.LTC128B.U16 R102, desc[UR12][R14.64+0x22] ;  /* 0x0000220c0e667981 */ /* 0x000164000c1e1520 */
.L_x_106:
[----:B------:R-:W-:Y:S05]  /*4540*/  BSYNC B0 ;  /* 0x0000000000007941 */ /* 0x000fea0003800000 */
.L_x_105:
        /* <DEDUP_REMOVED lines=12> */
.L_x_108:
[----:B------:R-:W-:Y:S05]  /*4610*/  BSYNC B0 ;  /* 0x0000000000007941 */ /* 0x000fea0003800000 */
.L_x_107:
[----:B-----5:R-:W-:Y:S01]  /*4620*/  HADD2.F32 R0, -RZ, R102.H0_H0 ;  /* 0x20000066ff007230 */ /* 0x020fe20000004100 */
[----:B------:R-:W-:Y:S01]  /*4630*/  BSSY B0, `(.L_x_109) ;  /* 0x000000b000007945 */ /* 0x000fe20003800000 */
[----:B------:R-:W-:-:S03]  /*4640*/  @P4 IMAD.MOV.U32 R2, RZ, RZ, R6 ;  /* 0x000000ffff024224 */ /* 0x000fc600078e0006 */
        /* <DEDUP_REMOVED lines=9> */
.L_x_110:
[----:B------:R-:W-:Y:S05]  /*46e0*/  BSYNC B0 ;  /* 0x0000000000007941 */ /* 0x000fea0003800000 */
.L_x_109:
        /* <DEDUP_REMOVED lines=12> */
.L_x_112:
[----:B------:R-:W-:Y:S05]  /*47b0*/  BSYNC B0 ;  /* 0x0000000000007941 */ /* 0x000fea0003800000 */
.L_x_111:
        /* <DEDUP_REMOVED lines=13> */
.L_x_114:
[----:B------:R-:W-:Y:S05]  /*4890*/  BSYNC B0 ;  /* 0x0000000000007941 */ /* 0x000fea0003800000 */
.L_x_113:
        /* <DEDUP_REMOVED lines=12> */
.L_x_116:
[----:B------:R-:W-:Y:S05]  /*4960*/  BSYNC B0 ;  /* 0x0000000000007941 */ /* 0x000fea0003800000 */
.L_x_115:
        /* <DEDUP_REMOVED lines=12> */
.L_x_118:
[----:B------:R-:W-:Y:S05]  /*4a30*/  BSYNC B0 ;  /* 0x0000000000007941 */ /* 0x000fea0003800000 */
.L_x_117:
        /* <DEDUP_REMOVED lines=12> */
.L_x_120:
[----:B------:R-:W-:Y:S05]  /*4b00*/  BSYNC B0 ;  /* 0x0000000000007941 */ /* 0x000fea0003800000 */
.L_x_119:
        /* <DEDUP_REMOVED lines=13> */
.L_x_122:
[----:B------:R-:W-:Y:S05]  /*4be0*/  BSYNC B0 ;  /* 0x0000000000007941 */ /* 0x000fea0003800000 */
.L_x_121:
        /* <DEDUP_REMOVED lines=12> */
.L_x_124:
[----:B------:R-:W-:Y:S05]  /*4cb0*/  BSYNC B0 ;  /* 0x0000000000007941 */ /* 0x000fea0003800000 */
.L_x_123:
        /* <DEDUP_REMOVED lines=12> */
.L_x_126:
[----:B------:R-:W-:Y:S05]  /*4d80*/  BSYNC B0 ;  /* 0x0000000000007941 */ /* 0x000fea0003800000 */
.L_x_125:
        /* <DEDUP_REMOVED lines=11> */
.L_x_128:
[----:B------:R-:W-:Y:S05]  /*4e40*/  BSYNC B0 ;  /* 0x0000000000007941 */ /* 0x000fea0003800000 */
.L_x_127:
        /* <DEDUP_REMOVED lines=13> */
.L_x_130:
[----:B------:R-:W-:Y:S05]  /*4f20*/  BSYNC B0 ;  /* 0x0000000000007941 */ /* 0x000fea0003800000 */
.L_x_129:
        /* <DEDUP_REMOVED lines=11> */
.L_x_132:
[----:B------:R-:W-:Y:S05]  /*4fe0*/  BSYNC B0 ;  /* 0x0000000000007941 */ /* 0x000fea0003800000 */
.L_x_131:
[----:B0----5:R-:W-:Y:S01]  /*4ff0*/  HADD2.F32 R0, -RZ, R102.H0_H0 ;  /* 0x20000066ff007230 */ /* 0x021fe20000004100 */
[----:B------:R-:W-:Y:S01]  /*5000*/  ISETP.GT.AND P4, PT, R88, 0x48, P6 ;  /* 0x000000485800780c */ /* 0x000fe20003784270 */
        /* <DEDUP_REMOVED lines=8> */
[----:B------:R-:W-:Y:S05]  /*5090*/  @!P4 BRA `(.L_x_134) ;  /* 0x000000000004c947 */ /* 0x000fea0003800000 */
[----:B------:R0:W5:Y:S02]  /*50a0*/  LDG.E.LTC128B.U16 R102, desc[UR12][R8.64+0x52] ;  /* 0x0000520c08667981 */ /* 0x000164000c1e1520 */
.L_x_134:
[----:B------:R-:W-:Y:S05]  /*50b0*/  BSYNC B0 ;  /* 0x0000000000007941 */ /* 0x000fea0003800000 */
.L_x_133:
[----:B0----5:R-:W-:Y:S01]  /*50c0*/  HADD2.F32 R0, -RZ, R102.H0_H0 ;  /* 0x20000066ff007230 */ /* 0x021fe20000004100 */
        /* <DEDUP_REMOVED lines=10> */
.L_x_136:
[----:B------:R-:W-:Y:S05]  /*5170*/  BSYNC B0 ;  /* 0x0000000000007941 */ /* 0x000fea0003800000 */
.L_x_135:
        /* <DEDUP_REMOVED lines=12> */
.L_x_138:
[----:B------:R-:W-:Y:S05]  /*5240*/  BSYNC B0 ;  /* 0x0000000000007941 */ /* 0x000fea0003800000 */
.L_x_137:
        /* <DEDUP_REMOVED lines=11> */
.L_x_140:
[----:B------:R-:W-:Y:S05]  /*5300*/  BSYNC B0 ;  /* 0x0000000000007941 */ /* 0x000fea0003800000 */
.L_x_139:
        /* <DEDUP_REMOVED lines=12> */
.L_x_142:
[----:B------:R-:W-:Y:S05]  /*53d0*/  BSYNC B0 ;  /* 0x0000000000007941 */ /* 0x000fea0003800000 */
.L_x_141:
        /* <DEDUP_REMOVED lines=11> */
.L_x_144:
[----:B------:R-:W-:Y:S05]  /*5490*/  BSYNC B0 ;  /* 0x0000000000007941 */ /* 0x000fea0003800000 */
.L_x_143:
        /* <DEDUP_REMOVED lines=12> */
.L_x_146:
[----:B------:R-:W-:Y:S05]  /*5560*/  BSYNC B0 ;  /* 0x0000000000007941 */ /* 0x000fea0003800000 */
.L_x_145:
[----:B0----5:R-:W-:Y:S01]  /*5570*/  HADD2.F32 R0, -RZ, R102.H0_H0 ;  /* 0x20000066ff007230 */ /* 0x021fe20000004100 */
[----:B------:R-:W-:Y:S01]  /*5580*/  ISETP.GT.AND P1, PT, R88, 0x48, P1 ;  /* 0x000000485800780c */ /* 0x000fe20000f24270 */
[----:B------:R-:W-:Y:S03]  /*5590*/  BSSY B0, `(.L_x_147) ;  /* 0x0000007000007945 */ /* 0x000fe60003800000 */
[----:B------:R-:W-:-:S04]  /*55a0*/  FMUL R0, R0, R89 ;  /* 0x0000005900007220 */ /* 0x000fc80000400000 */
[----:B------:R-:W-:-:S05]  /*55b0*/  FFMA R0, R53, R90, R0 ;  /* 0x0000005a35007223 */ /* 0x000fca0000000000 */
[----:B------:R-:W-:-:S05]  /*55c0*/  F2FP.F16.F32.PACK_AB R0, RZ, R0 ;  /* 0x00000000ff00723e */ /* 0x000fca00000000ff */
[----:B------:R0:W-:Y:S01]  /*55d0*/  @P2 STG.E.U16 desc[UR12][R12.64+0x72], R0 ;  /* 0x000072000c002986 */ /* 0x0001e2000c10150c */
[----:B------:R-:W-:Y:S05]  /*55e0*/  @!P1 BRA `(.L_x_148) ;  /* 0x0000000000049947 */ /* 0x000fea0003800000 */
[----:B------:R0:W5:Y:S02]  /*55f0*/  LDG.E.LTC128B.U16 R102, desc[UR12][R8.64+0x70] ;  /* 0x0000700c08667981 */ /* 0x000164000c1e1520 */
.L_x_148:
[----:B------:R-:W-:Y:S05]  /*5600*/  BSYNC B0 ;  /* 0x0000000000007941 */ /* 0x000fea0003800000 */
.L_x_147:
        /* <DEDUP_REMOVED lines=12> */
.L_x_150:
[----:B------:R-:W-:Y:S05]  /*56d0*/  BSYNC B0 ;  /* 0x0000000000007941 */ /* 0x000fea0003800000 */
.L_x_149:
[----:B-----5:R-:W-:-:S05]  /*56e0*/  HADD2.F32 R102, -RZ, R102.H0_H0 ;  /* 0x20000066ff667230 */ /* 0x020fca0000004100 */
[----:B------:R-:W-:-:S04]  /*56f0*/  FMUL R102, R102, R89 ;  /* 0x0000005966667220 */ /* 0x000fc80000400000 */
[----:B------:R-:W-:Y:S01]  /*5700*/  FFMA R102, R55, R90, R102 ;  /* 0x0000005a37667223 */ /* 0x000fe20000000066 */
[----:B------:R-:W-:Y:S06]  /*5710*/  @!P0 EXIT ;  /* 0x000000000000894d */ /* 0x000fec0003800000 */
[----:B------:R-:W-:-:S05]  /*5720*/  F2FP.F16.F32.PACK_AB R102, RZ, R102 ;  /* 0x00000066ff66723e */ /* 0x000fca00000000ff */
[----:B------:R-:W-:Y:S01]  /*5730*/  STG.E.U16 desc[UR12][R6.64+0x72], R102 ;  /* 0x0000726606007986 */ /* 0x000fe2000c10150c */
[----:B------:R-:W-:Y:S05]  /*5740*/  EXIT ;  /* 0x000000000000794d */ /* 0x000fea0003800000 */
.L_x_28:
[----:B------:R-:W-:Y:S01]  /*5750*/  ULDC.64 UR4, c[0x0][0x650] ;  /* 0x0001940000047ab9 */ /* 0x000fe20000000a00 */
[----:B------:R-:W-:Y:S01]  /*5760*/  ISETP.GT.AND P2, PT, R0, 0x1, PT ;  /* 0x000000010000780c */ /* 0x000fe20003f44270 */
[-C--:B--2---:R-:W-:Y:S01]  /*5770*/  FMUL R56, R56, R90.reuse ;  /* 0x0000005a38387220 */ /* 0x084fe20000400000 */
[----:B------:R-:W-:Y:S01]  /*5780*/  LEA R6, P1, R16, UR4, 0x1 ;  /* 0x0000000410067c11 */ /* 0x000fe2000f8208ff */
[C---:B------:R-:W-:Y:S02]  /*5790*/  IMAD.SHL.U32 R11, R18.reuse, 0x2, RZ ;  /* 0x00000002120b7824 */ /* 0x040fe400078e00ff */
[-C--:B------:R-:W-:Y:S01]  /*57a0*/  FMUL R57, R57, R90.reuse ;  /* 0x0000005a39397220 */ /* 0x080fe20000400000 */
[----:B------:R-:W-:Y:S01]  /*57b0*/  SHF.L.U64.HI R99, R18, 0x1, R99 ;  /* 0x0000000112637819 */ /* 0x000fe20000010263 */
[-C--:B------:R-:W-:Y:S01]  /*57c0*/  FMUL R58, R58, R90.reuse ;  /* 0x0000005a3a3a7220 */ /* 0x080fe20000400000 */
[----:B------:R-:W-:Y:S01]  /*57d0*/  LEA.HI.X R7, R16, UR5, R3, 0x1, P1 ;  /* 0x0000000510077c11 */ /* 0x000fe200088f0c03 */
[-C--:B------:R-:W-:Y:S01]  /*57e0*/  FMUL R59, R59, R90.reuse ;  /* 0x0000005a3b3b7220 */ /* 0x080fe20000400000 */
[----:B------:R-:W-:Y:S01]  /*57f0*/  ISETP.GT.AND P1, PT, R88, RZ, P2 ;  /* 0x000000ff5800720c */ /* 0x000fe20001724270 */
[----:B------:R-:W-:Y:S01]  /*5800*/  FMUL R60, R60, R90 ;  /* 0x0000005a3c3c7220 */ /* 0x000fe20000400000 */
[----:B------:R-:W-:Y:S01]  /*5810*/  F2FP.F16.F32.PACK_AB R56, RZ, R56 ;  /* 0x00000038ff38723e */ /* 0x000fe200000000ff */
[----:B------:R-:W-:Y:S01]  /*5820*/  FMUL R61, R61, R90 ;  /* 0x0000005a3d3d7220 */ /* 0x000fe20000400000 */
[----:B------:R-:W-:Y:S01]  /*5830*/  F2FP.F16.F32.PACK_AB R57, RZ, R57 ;  /* 0x00000039ff39723e */ /* 0x000fe200000000ff */
[----:B------:R-:W-:Y:S01]  /*5840*/  IMAD.SHL.U32 R9, R94, 0x2, RZ ;  /* 0x000000025e097824 */ /* 0x000fe200078e00ff */
[----:B------:R-:W-:Y:S01]  /*5850*/  ISETP.GT.AND P5, PT, R0, 0x8, PT ;  /* 0x000000080000780c */ /* 0x000fe20003fa4270 */
[----:B------:R-:W-:Y:S01]  /*5860*/  @P0 STG.E.U16 desc[UR12][R6.64], R56 ;  /* 0x0000003806000986 */ /* 0x000fe2000c10150c */
[----:B------:R-:W-:Y:S01]  /*5870*/  IADD3 R4, P0, R11, R6, RZ ;  /* 0x000000060b047210 */ /* 0x000fe20007f1e0ff */
[-C--:B------:R-:W-:Y:S01]  /*5880*/  FMUL R62, R62, R90.reuse ;  /* 0x0000005a3e3e7220 */ /* 0x080fe20000400000 */
[----:B------:R-:W-:Y:S01]  /*5890*/  ISETP.GT.AND P4, PT, R0, 0x9, PT ;  /* 0x000000090000780c */ /* 0x000fe20003f84270 */
[----:B------:R-:W-:Y:S01]  /*58a0*/  FMUL R63, R63, R90 ;  /* 0x0000005a3f3f7220 */ /* 0x000fe20000400000 */
[C---:B------:R-:W-:Y:S01]  /*58b0*/  ISETP.GT.AND P3, PT, R88.reuse, 0x8, P6 ;  /* 0x000000085800780c */ /* 0x040fe20003764270 */
[----:B------:R-:W-:Y:S01]  /*58c0*/  @P1 IMAD.MOV.U32 R2, RZ, RZ, R6 ;  /* 0x000000ffff021224 */ /* 0x000fe200078e0006 */
[C---:B------:R-:W-:Y:S01]  /*58d0*/  ISETP.GT.AND P2, PT, R88.reuse, 0x8, P2 ;  /* 0x000000085800780c */ /* 0x040fe20001744270 */
[--C-:B------:R-:W-:Y:S01]  /*58e0*/  @P1 IMAD.MOV.U32 R3, RZ, RZ, R7.reuse ;  /* 0x000000ffff031224 */ /* 0x100fe200078e0007 */
[----:B------:R-:W-:Y:S01]  /*58f0*/  F2FP.F16.F32.PACK_AB R58, RZ, R58 ;  /* 0x0000003aff3a723e */ /* 0x000fe200000000ff */
[----:B------:R-:W-:Y:S01]  /*5900*/  IMAD.X R5, R99, 0x1, R7, P0 ;  /* 0x0000000163057824 */ /* 0x000fe200000e0607 */
[----:B------:R-:W-:Y:S01]  /*5910*/  ISETP.GT.AND P0, PT, R88, RZ, P5 ;  /* 0x000000ff5800720c */ /* 0x000fe20002f04270 */
[-C--:B------:R-:W-:Y:S01]  /*5920*/  FMUL R64, R64, R90.reuse ;  /* 0x0000005a40407220 */ /* 0x080fe20000400000 */
[----:B------:R0:W-:Y:S01]  /*5930*/  @P1 STG.E.U16 desc[UR12][R2.64+0x2], R57 ;  /* 0x0000023902001986 */ /* 0x0001e2000c10150c */
[----:B------:R-:W-:Y:S01]  /*5940*/  ISETP.GT.AND P1, PT, R88, RZ, P4 ;  /* 0x000000ff5800720c */ /* 0x000fe20002724270 */
[-C--:B------:R-:W-:Y:S01]  /*5950*/  FMUL R65, R65, R90.reuse ;  /* 0x0000005a41417220 */ /* 0x080fe20000400000 */
[----:B------:R-:W-:Y:S01]  /*5960*/  F2FP.F16.F32.PACK_AB R59, RZ, R59 ;  /* 0x0000003bff3b723e */ /* 0x000fe200000000ff */
[----:B------:R-:W-:Y:S01]  /*5970*/  FMUL R66, R66, R90 ;  /* 0x0000005a42427220 */ /* 0x000fe20000400000 */
[----:B------:R-:W-:Y:S01]  /*5980*/  F2FP.F16.F32.PACK_AB R60, RZ, R60 ;  /* 0x0000003cff3c723e */ /* 0x000fe200000000ff */
[----:B------:R-:W-:Y:S01]  /*5990*/  @P3 STG.E.U16 desc[UR12][R4.64], R58 ;  /* 0x0000003a04003986 */ /* 0x000fe2000c10150c */
[----:B------:R-:W-:Y:S01]  /*59a0*/  F2FP.F16.F32.PACK_AB R61, RZ, R61 ;  /* 0x0000003dff3d723e */ /* 0x000fe200000000ff */
[-C--:B------:R-:W-:Y:S01]  /*59b0*/  FMUL R67, R67, R90.reuse ;  /* 0x0000005a43437220 */ /* 0x080fe20000400000 */
[----:B------:R-:W-:Y:S01]  /*59c0*/  SHF.L.U64.HI R97, R94, 0x1, R97 ;  /* 0x000000015e617819 */ /* 0x000fe20000010261 */
[----:B------:R-:W-:Y:S01]  /*59d0*/  @P2 STG.E.U16 desc[UR12][R4.64+0x2], R59 ;  /* 0x0000023b04002986 */ /* 0x000fe2000c10150c */
[----:B------:R-:W-:Y:S01]  /*59e0*/  ISETP.GT.AND P2, PT, R88, 0x8, P5 ;  /* 0x000000085800780c */ /* 0x000fe20002f44270 */
[----:B------:R-:W-:Y:S01]  /*59f0*/  FMUL R68, R68, R90 ;  /* 0x0000005a44447220 */ /* 0x000fe20000400000 */
[----:B------:R-:W-:Y:S01]  /*5a00*/  ISETP.GT.AND P3, PT, R0, 0x10, PT ;  /* 0x000000100000780c */ /* 0x000fe20003f64270 */
[----:B------:R-:W-:Y:S01]  /*5a10*/  @P0 STG.E.U16 desc[UR12][R6.64+0x10], R60 ;  /* 0x0000103c06000986 */ /* 0x000fe2000c10150c */
[----:B------:R-:W-:Y:S01]  /*5a20*/  F2FP.F16.F32.PACK_AB R62, RZ, R62 ;  /* 0x0000003eff3e723e */ /* 0x000fe200000000ff */
[----:B------:R-:W-:Y:S01]  /*5a30*/  FMUL R69, R69, R90 ;  /* 0x0000005a45457220 */ /* 0x000fe20000400000 */
[----:B------:R-:W-:Y:S01]  /*5a40*/  F2FP.F16.F32.PACK_AB R63, RZ, R63 ;  /* 0x0000003fff3f723e */ /* 0x000fe200000000ff */
[----:B------:R-:W-:Y:S01]  /*5a50*/  @P1 STG.E.U16 desc[UR12][R6.64+0x12], R61 ;  /* 0x0000123d06001986 */ /* 0x000fe2000c10150c */
[----:B0-----:R-:W-:Y:S01]  /*5a60*/  IADD3 R2, P0, P1, R9, R6, R11 ;  /* 0x0000000609027210 */ /* 0x001fe2000791e00b */
[----:B------:R-:W-:Y:S01]  /*5a70*/  FMUL R70, R70, R90 ;  /* 0x0000005a46467220 */ /* 0x000fe20000400000 */
[----:B------:R-:W-:Y:S01]  /*5a80*/  F2FP.F16.F32.PACK_AB R64, RZ, R64 ;  /* 0x00000040ff40723e */ /* 0x000fe200000000ff */
[-C--:B------:R-:W-:Y:S01]  /*5a90*/  FMUL R71, R71, R90.reuse ;  /* 0x0000005a47477220 */ /* 0x080fe20000400000 */
[----:B------:R-:W-:Y:S01]  /*5aa0*/  IADD3.X R3, R97, R7, R99, P0, P1 ;  /* 0x0000000761037210 */ /* 0x000fe200007e2463 */
[----:B------:R-:W-:Y:S01]  /*5ab0*/  @P2 STG.E.U16 desc[UR12][R4.64+0x10], R62 ;  /* 0x0000103e04002986 */ /* 0x000fe2000c10150c */
[----:B------:R-:W-:Y:S01]  /*5ac0*/  ISETP.GT.AND P1, PT, R88, 0x8, P4 ;  /* 0x000000085800780c */ /* 0x000fe20002724270 */
[-C--:B------:R-:W-:Y:S01]  /*5ad0*/  FMUL R72, R72, R90.reuse ;  /* 0x0000005a48487220 */ /* 0x080fe20000400000 */
[----:B------:R-:W-:Y:S01]  /*5ae0*/  ISETP.GT.AND P0, PT, R88, RZ, P3 ;  /* 0x000000ff5800720c */ /* 0x000fe20001f04270 */
[-C--:B------:R-:W-:Y:S01]  /*5af0*/  FMUL R73, R73, R90.reuse ;  /* 0x0000005a49497220 */ /* 0x080fe20000400000 */
[----:B------:R-:W-:Y:S01]  /*5b00*/  ISETP.GT.AND P2, PT, R0, 0x11, PT ;  /* 0x000000110000780c */ /* 0x000fe20003f44270 */
[-C--:B------:R-:W-:Y:S01]  /*5b10*/  FMUL R74, R74, R90.reuse ;  /* 0x0000005a4a4a7220 */ /* 0x080fe20000400000 */
[----:B------:R-:W-:Y:S01]  /*5b20*/  F2FP.F16.F32.PACK_AB R65, RZ, R65 ;  /* 0x00000041ff41723e */ /* 0x000fe200000000ff */
[----:B------:R-:W-:Y:S01]  /*5b30*/  FMUL R75, R75, R90 ;  /* 0x0000005a4b4b7220 */ /* 0x000fe20000400000 */
[----:B------:R-:W-:Y:S01]  /*5b40*/  F2FP.F16.F32.PACK_AB R66, RZ, R66 ;  /* 0x00000042ff42723e */ /* 0x000fe200000000ff */
[-C--:B------:R-:W-:Y:S01]  /*5b50*/  FMUL R76, R76, R90.reuse ;  /* 0x0000005a4c4c7220 */ /* 0x080fe20000400000 */
[----:B------:R-:W-:Y:S01]  /*5b60*/  F2FP.F16.F32.PACK_AB R67, RZ, R67 ;  /* 0x00000043ff43723e */ /* 0x000fe200000000ff */
[----:B------:R-:W-:Y:S01]  /*5b70*/  FMUL R77, R77, R90 ;  /* 0x0000005a4d4d7220 */ /* 0x000fe20000400000 */
[----:B------:R-:W-:Y:S01]  /*5b80*/  F2FP.F16.F32.PACK_AB R68, RZ, R68 ;  /* 0x00000044ff44723e */ /* 0x000fe200000000ff */
[----:B------:R-:W-:Y:S01]  /*5b90*/  @P1 STG.E.U16 desc[UR12][R4.64+0x12], R63 ;  /* 0x0000123f04001986 */ /* 0x000fe2000c10150c */
[----:B------:R-:W-:Y:S01]  /*5ba0*/  ISETP.GT.AND P1, PT, R0, 0x19, PT ;  /* 0x000000190000780c */ /* 0x000fe20003f24270 */
[-C--:B------:R-:W-:Y:S01]  /*5bb0*/  FMUL R78, R78, R90.reuse ;  /* 0x0000005a4e4e7220 */ /* 0x080fe20000400000 */
[----:B------:R-:W-:Y:S01]  /*5bc0*/  F2FP.F16.F32.PACK_AB R69, RZ, R69 ;  /* 0x00000045ff45723e */ /* 0x000fe200000000ff */
[----:B------:R-:W-:Y:S01]  /*5bd0*/  @P0 STG.E.U16 desc[UR12][R6.64+0x20], R64 ;  /* 0x0000204006000986 */ /* 0x000fe2000c10150c */
[----:B------:R-:W-:Y:S01]  /*5be0*/  ISETP.GT.AND P0, PT, R88, RZ, P2 ;  /* 0x000000ff5800720c */ /* 0x000fe20001704270 */
[----:B------:R-:W-:Y:S01]  /*5bf0*/  FMUL R79, R79, R90 ;  /* 0x0000005a4f4f7220 */ /* 0x000fe20000400000 */
[----:B------:R-:W-:Y:S01]  /*5c00*/  F2FP.F16.F32.PACK_AB R70, RZ, R70 ;  /* 0x00000046ff46723e */ /* 0x000fe200000000ff */
        /* <DEDUP_REMOVED lines=10> */
[----:B------:R-:W-:Y:S01]  /*5cb0*/  @P0 STG.E.U16 desc[UR12][R6.64+0x22], R65 ;  /* 0x0000224106000986 */ /* 0x000fe2000c10150c */
[----:B------:R-:W-:Y:S01]  /*5cc0*/  ISETP.GT.AND P0, PT, R88, 0x8, P3 ;  /* 0x000000085800780c */ /* 0x000fe20001f04270 */
[-C--:B------:R-:W-:Y:S01]  /*5cd0*/  FMUL R85, R85, R90.reuse ;  /* 0x0000005a55557220 */ /* 0x080fe20000400000 */
[----:B------:R-:W-:Y:S01]  /*5ce0*/  ISETP.GT.AND P5, PT, R0, 0x28, PT ;  /* 0x000000280000780c */ /* 0x000fe20003fa4270 */
        /* <DEDUP_REMOVED lines=8> */
[-C--:B------:R-:W-:Y:S01]  /*5d70*/  FMUL R26, R26, R90.reuse ;  /* 0x0000005a1a1a7220 */ /* 0x080fe20000400000 */
[----:B------:R-:W-:Y:S01]  /*5d80*/  ISETP.GT.AND P4, PT, R0, 0x30, PT ;  /* 0x000000300000780c */ /* 0x000fe20003f84270 */
[----:B------:R-:W-:Y:S01]  /*5d90*/  @P0 STG.E.U16 desc[UR12][R4.64+0x20], R66 ;  /* 0x0000204204000986 */ /* 0x000fe2000c10150c */
[----:B------:R-:W-:Y:S01]  /*5da0*/  ISETP.GT.AND P0, PT, R88, 0x8, P2 ;  /* 0x000000085800780c */ /* 0x000fe20001704270 */
[-C--:B------:R-:W-:Y:S01]  /*5db0*/  FMUL R27, R27, R90.reuse ;  /* 0x0000005a1b1b7220 */ /* 0x080fe20000400000 */
[----:B------:R-:W-:Y:S01]  /*5dc0*/  ISETP.GT.AND P2, PT, R0, 0x18, PT ;  /* 0x000000180000780c */ /* 0x000fe20003f44270 */
[----:B------:R-:W-:Y:S01]  /*5dd0*/  FMUL R28, R28, R90 ;  /* 0x0000005a1c1c7220 */ /* 0x000fe20000400000 */
[----:B------:R-:W-:Y:S01]  /*5de0*/  F2FP.F16.F32.PACK_AB R80, RZ, R80 ;  /* 0x00000050ff50723e */ /* 0x000fe200000000ff */
        /* <DEDUP_REMOVED lines=8> */
[----:B------:R-:W-:Y:S01]  /*5e70*/  @P0 STG.E.U16 desc[UR12][R4.64+0x22], R67 ;  /* 0x0000224304000986 */ /* 0x000fe2000c10150c */
[----:B------:R-:W-:Y:S01]  /*5e80*/  ISETP.GT.AND P0, PT, R88, RZ, P2 ;  /* 0x000000ff5800720c */ /* 0x000fe20001704270 */
[----:B------:R-:W-:Y:S01]  /*5e90*/  FMUL R33, R33, R90 ;  /* 0x0000005a21217220 */ /* 0x000fe20000400000 */
[----:B------:R-:W-:Y:S01]  /*5ea0*/  F2FP.F16.F32.PACK_AB R84, RZ, R84 ;  /* 0x00000054ff54723e */ /* 0x000fe200000000ff */
[-C--:B------:R-:W-:Y:S01]  /*5eb0*/  FMUL R34, R34, R90.reuse ;  /* 0x0000005a22227220 */ /* 0x080fe20000400000 */
[----:B------:R-:W-:Y:S01]  /*5ec0*/  P2R R14, PR, RZ, 0x20 ;  /* 0x00000020ff0e7803 */ /* 0x000fe20000000000 */
        /* <DEDUP_REMOVED lines=9> */
[----:B------:R-:W-:Y:S01]  /*5f60*/  ISETP.GT.AND P0, PT, R88, RZ, P1 ;  /* 0x000000ff5800720c */ /* 0x000fe20000f04270 */
        /* <DEDUP_REMOVED lines=13> */
[----:B------:R-:W-:Y:S01]  /*6040*/  ISETP.GT.AND P0, PT, R88, 0x8, P2 ;  /* 0x000000085800780c */ /* 0x000fe20001704270 */
        /* <DEDUP_REMOVED lines=22> */
[----:B------:R-:W-:Y:S01]  /*61b0*/  FMUL R55, R55, R90 ;  /* 0x0000005a37377220 */ /* 0x000fe20000400000 */
[----:B------:R-:W-:-:S02]  /*61c0*/  F2FP.F16.F32.PACK_AB R39, RZ, R39 ;  /* 0x00000027ff27723e */ /* 0x000fc400000000ff */
[----:B------:R-:W-:Y:S01]  /*61d0*/  F2FP.F16.F32.PACK_AB R40, RZ, R40 ;  /* 0x00000028ff28723e */ /* 0x000fe200000000ff */
[----:B------:R-:W-:Y:S01]  /*61e0*/  @P0 STG.E.U16 desc[UR12][R4.64+0x32], R71 ;  /* 0x0000324704000986 */ /* 0x000fe2000c10150c */
[----:B------:R-:W-:Y:S02]  /*61f0*/  ISETP.GT.AND P0, PT, R88, RZ, P2 ;  /* 0x000000ff5800720c */ /* 0x000fe40001704270 */
[----:B------:R-:W-:Y:S02]  /*6200*/  F2FP.F16.F32.PACK_AB R41, RZ, R41 ;  /* 0x00000029ff29723e */ /* 0x000fe400000000ff */
[----:B------:R-:W-:Y:S02]  /*6210*/  F2FP.F16.F32.PACK_AB R42, RZ, R42 ;  /* 0x0000002aff2a723e */ /* 0x000fe400000000ff */
[----:B------:R-:W-:Y:S02]  /*6220*/  F2FP.F16.F32.PACK_AB R43, RZ, R43 ;  /* 0x0000002bff2b723e */ /* 0x000fe400000000ff */
[----:B------:R-:W-:-:S02]  /*6230*/  F2FP.F16.F32.PACK_AB R44, RZ, R44 ;  /* 0x0000002cff2c723e */ /* 0x000fc400000000ff */
[----:B------:R-:W-:Y:S02]  /*6240*/  F2FP.F16.F32.PACK_AB R45, RZ, R45 ;  /* 0x0000002dff2d723e */ /* 0x000fe400000000ff */
[----:B------:R-:W-:Y:S01]  /*6250*/  F2FP.F16.F32.PACK_AB R46, RZ, R46 ;  /* 0x0000002eff2e723e */ /* 0x000fe200000000ff */
[----:B------:R-:W-:Y:S01]  /*6260*/  @P0 STG.E.U16 desc[UR12][R6.64+0x40], R72 ;  /* 0x0000404806000986 */ /* 0x000fe2000c10150c */
[----:B------:R-:W-:Y:S02]  /*6270*/  ISETP.GT.AND P0, PT, R88, RZ, P1 ;  /* 0x000000ff5800720c */ /* 0x000fe40000f04270 */
[----:B------:R-:W-:Y:S02]  /*6280*/  F2FP.F16.F32.PACK_AB R47, RZ, R47 ;  /* 0x0000002fff2f723e */ /* 0x000fe400000000ff */
[----:B------:R-:W-:Y:S02]  /*6290*/  F2FP.F16.F32.PACK_AB R48, RZ, R48 ;  /* 0x00000030ff30723e */ /* 0x000fe400000000ff */
[----:B------:R-:W-:-:S02]  /*62a0*/  F2FP.F16.F32.PACK_AB R49, RZ, R49 ;  /* 0x00000031ff31723e */ /* 0x000fc400000000ff */
[----:B------:R-:W-:Y:S02]  /*62b0*/  F2FP.F16.F32.PACK_AB R50, RZ, R50 ;  /* 0x00000032ff32723e */ /* 0x000fe400000000ff */
[----:B------:R-:W-:Y:S02]  /*62c0*/  F2FP.F16.F32.PACK_AB R51, RZ, R51 ;  /* 0x00000033ff33723e */ /* 0x000fe400000000ff */
[----:B------:R-:W-:Y:S01]  /*62d0*/  F2FP.F16.F32.PACK_AB R52, RZ, R52 ;  /* 0x00000034ff34723e */ /* 0x000fe200000000ff */
[----:B------:R-:W-:Y:S01]  /*62e0*/  @P0 STG.E.U16 desc[UR12][R6.64+0x42], R73 ;  /* 0x0000424906000986 */ /* 0x000fe2000c10150c */
[----:B------:R-:W-:Y:S02]  /*62f0*/  ISETP.GT.AND P0, PT, R88, 0x8, P2 ;  /* 0x000000085800780c */ /* 0x000fe40001704270 */
[----:B------:R-:W-:Y:S02]  /*6300*/  ISETP.GT.AND P2, PT, R0, 0x38, PT ;  /* 0x000000380000780c */ /* 0x000fe40003f44270 */
[----:B------:R-:W-:-:S02]  /*6310*/  F2FP.F16.F32.PACK_AB R53, RZ, R53 ;  /* 0x00000035ff35723e */ /* 0x000fc400000000ff */
[----:B------:R-:W-:-:S07]  /*6320*/  F2FP.F16.F32.PACK_AB R54, RZ, R54 ;  /* 0x00000036ff36723e */ /* 0x000fce00000000ff */
[----:B------:R-:W-:Y:S01]  /*6330*/  @P0 STG.E.U16 desc[UR12][R4.64+0x40], R74 ;  /* 0x0000404a04000986 */ /* 0x000fe2000c10150c */
[----:B------:R-:W-:-:S13]  /*6340*/  ISETP.GT.AND P0, PT, R88, 0x8, P1 ;  /* 0x000000085800780c */ /* 0x000fda0000f04270 */
[----:B------:R-:W-:Y:S01]  /*6350*/  @P0 STG.E.U16 desc[UR12][R4.64+0x42], R75 ;  /* 0x0000424b04000986 */ /* 0x000fe2000c10150c */
[----:B------:R-:W-:-:S13]  /*6360*/  ISETP.GT.AND P0, PT, R88, RZ, P5 ;  /* 0x000000ff5800720c */ /* 0x000fda0002f04270 */
[----:B------:R-:W-:Y:S01]  /*6370*/  @P0 STG.E.U16 desc[UR12][R6.64+0x50], R76 ;  /* 0x0000504c06000986 */ /* 0x000fe2000c10150c */
[----:B------:R-:W-:-:S04]  /*6380*/  ISETP.GT.AND P0, PT, R0, 0x29, PT ;  /* 0x000000290000780c */ /* 0x000fc80003f04270 */
[----:B------:R-:W-:-:S13]  /*6390*/  ISETP.GT.AND P1, PT, R88, RZ, P0 ;  /* 0x000000ff5800720c */ /* 0x000fda0000724270 */
[----:B------:R-:W-:Y:S01]  /*63a0*/  @P1 STG.E.U16 desc[UR12][R6.64+0x52], R77 ;  /* 0x0000524d06001986 */ /* 0x000fe2000c10150c */
[----:B------:R-:W-:-:S13]  /*63b0*/  ISETP.GT.AND P1, PT, R88, 0x8, P5 ;  /* 0x000000085800780c */ /* 0x000fda0002f24270 */
[----:B------:R-:W-:Y:S01]  /*63c0*/  @P1 STG.E.U16 desc[UR12][R4.64+0x50], R78 ;  /* 0x0000504e04001986 */ /* 0x000fe2000c10150c */
[----:B------:R-:W-:-:S13]  /*63d0*/  ISETP.GT.AND P1, PT, R88, 0x8, P0 ;  /* 0x000000085800780c */ /* 0x000fda0000724270 */
[----:B------:R-:W-:Y:S01]  /*63e0*/  @P1 STG.E.U16 desc[UR12][R4.64+0x52], R79 ;  /* 0x0000524f04001986 */ /* 0x000fe2000c10150c */
[----:B------:R-:W-:-:S13]  /*63f0*/  ISETP.GT.AND P1, PT, R88, RZ, P4 ;  /* 0x000000ff5800720c */ /* 0x000fda0002724270 */
[----:B------:R-:W-:Y:S01]  /*6400*/  @P1 STG.E.U16 desc[UR12][R6.64+0x60], R80 ;  /* 0x0000605006001986 */ /* 0x000fe2000c10150c */
[----:B------:R-:W-:-:S13]  /*6410*/  ISETP.GT.AND P1, PT, R88, RZ, P3 ;  /* 0x000000ff5800720c */ /* 0x000fda0001f24270 */
[----:B------:R-:W-:Y:S01]  /*6420*/  @P1 STG.E.U16 desc[UR12][R6.64+0x62], R81 ;  /* 0x0000625106001986 */ /* 0x000fe2000c10150c */
[----:B------:R-:W-:-:S13]  /*6430*/  ISETP.GT.AND P1, PT, R88, 0x8, P4 ;  /* 0x000000085800780c */ /* 0x000fda0002724270 */
[----:B------:R-:W-:Y:S01]  /*6440*/  @P1 STG.E.U16 desc[UR12][R4.64+0x60], R82 ;  /* 0x0000605204001986 */ /* 0x000fe2000c10150c */
[----:B------:R-:W-:-:S13]  /*6450*/  ISETP.GT.AND P1, PT, R88, 0x8, P3 ;  /* 0x000000085800780c */ /* 0x000fda0001f24270 */
[----:B------:R-:W-:Y:S01]  /*6460*/  @P1 STG.E.U16 desc[UR12][R4.64+0x62], R83 ;  /* 0x0000625304001986 */ /* 0x000fe2000c10150c */
[----:B------:R-:W-:-:S05]  /*6470*/  IADD3 R10, P1, R9, R4, RZ ;  /* 0x00000004090a7210 */ /* 0x000fca0007f3e0ff */
[----:B------:R-:W-:Y:S01]  /*6480*/  IMAD.X R11, R97, 0x1, R5, P1 ;  /* 0x00000001610b7824 */ /* 0x000fe200008e0605 */
[----:B------:R-:W-:-:S13]  /*6490*/  ISETP.GT.AND P1, PT, R88, RZ, P2 ;  /* 0x000000ff5800720c */ /* 0x000fda0001724270 */
[----:B------:R-:W-:Y:S01]  /*64a0*/  @P1 STG.E.U16 desc[UR12][R6.64+0x70], R84 ;  /* 0x0000705406001986 */ /* 0x000fe2000c10150c */
[----:B------:R-:W-:-:S05]  /*64b0*/  IADD3 R12, P1, R9, R4, RZ ;  /* 0x00000004090c7210 */ /* 0x000fca0007f3e0ff */
[----:B------:R-:W-:Y:S01]  /*64c0*/  IMAD.X R13, R97, 0x1, R5, P1 ;  /* 0x00000001610d7824 */ /* 0x000fe200008e0605 */
[----:B------:R-:W-:-:S05]  /*64d0*/  IADD3 R8, P1, R9, R6, RZ ;  /* 0x0000000609087210 */ /* 0x000fca0007f3e0ff */
[----:B------:R-:W-:Y:S01]  /*64e0*/  IMAD.X R9, R97, 0x1, R7, P1 ;  /* 0x0000000161097824 */ /* 0x000fe200008e0607 */
[----:B------:R-:W-:-:S04]  /*64f0*/  ISETP.GT.AND P1, PT, R0, 0x39, PT ;  /* 0x000000390000780c */ /* 0x000fc80003f24270 */
[----:B------:R-:W-:-:S13]  /*6500*/  ISETP.GT.AND P5, PT, R88, RZ, P1 ;  /* 0x000000ff5800720c */ /* 0x000fda0000fa4270 */
[----:B------:R-:W-:Y:S01]  /*6510*/  @P5 STG.E.U16 desc[UR12][R6.64+0x72], R85 ;  /* 0x0000725506005986 */ /* 0x000fe2000c10150c */
[----:B------:R-:W-:-:S13]  /*6520*/  ISETP.GT.AND P5, PT, R88, 0x8, P2 ;  /* 0x000000085800780c */ /* 0x000fda00017a4270 */
[----:B------:R-:W-:Y:S01]  /*6530*/  @P5 STG.E.U16 desc[UR12][R4.64+0x70], R86 ;  /* 0x0000705604005986 */ /* 0x000fe2000c10150c */
[----:B------:R-:W-:-:S13]  /*6540*/  ISETP.GT.AND P5, PT, R88, 0x8, P1 ;  /* 0x000000085800780c */ /* 0x000fda0000fa4270 */
[----:B------:R0:W-:Y:S01]  /*6550*/  @P5 STG.E.U16 desc[UR12][R4.64+0x72], R87 ;  /* 0x0000725704005986 */ /* 0x0001e2000c10150c */
[C---:B------:R-:W-:Y:S02]  /*6560*/  ISETP.GT.AND P5, PT, R88.reuse, 0x40, P6 ;  /* 0x000000405800780c */ /* 0x040fe400037a4270 */
[----:B------:R-:W-:-:S11]  /*6570*/  ISETP.GT.AND P6, PT, R88, 0x48, P6 ;  /* 0x000000485800780c */ /* 0x000fd600037c4270 */
[----:B------:R-:W-:Y:S01]  /*6580*/  @P5 STG.E.U16 desc[UR12][R8.64], R24 ;  /* 0x0000001808005986 */ /* 0x000fe2000c10150c */
[----:B------:R-:W-:-:S04]  /*6590*/  ISETP.GT.AND P5, PT, R0, 0x1, PT ;  /* 0x000000010000780c */ /* 0x000fc80003fa4270 */
[----:B------:R-:W-:-:S13]  /*65a0*/  ISETP.GT.AND P5, PT, R88, 0x40, P5 ;  /* 0x000000405800780c */ /* 0x000fda0002fa4270 */
[----:B0-----:R-:W-:Y:S02]  /*65b0*/  @P5 IMAD.MOV.U32 R4, RZ, RZ, R8 ;  /* 0x000000ffff045224 */ /* 0x001fe400078e0008 */
[----:B------:R-:W-:-:S05]  /*65c0*/  @P5 IMAD.MOV.U32 R5, RZ, RZ, R9 ;  /* 0x000000ffff055224 */ /* 0x000fca00078e0009 */
[----:B------:R0:W-:Y:S01]  /*65d0*/  @P5 STG.E.U16 desc[UR12][R4.64+0x2], R25 ;  /* 0x0000021904005986 */ /* 0x0001e2000c10150c */
[----:B------:R-:W-:-:S03]  /*65e0*/  ISETP.NE.AND P5, PT, R14, RZ, PT ;  /* 0x000000ff0e00720c */ /* 0x000fc60003fa5270 */
[----:B------:R-:W-:Y:S01]  /*65f0*/  @P6 STG.E.U16 desc[UR12][R10.64], R26 ;  /* 0x0000001a0a006986 */ /* 0x000fe2000c10150c */
[----:B------:R-:W-:-:S04]  /*6600*/  ISETP.GT.AND P6, PT, R0, 0x1, PT ;  /* 0x000000010000780c */ /* 0x000fc80003fc4270 */
[----:B------:R-:W-:-:S13]  /*6610*/  ISETP.GT.AND P6, PT, R88, 0x48, P6 ;  /* 0x000000485800780c */ /* 0x000fda00037c4270 */
[----:B------:R-:W-:Y:S01]  /*6620*/  @P6 STG.E.U16 desc[UR12][R12.64+0x2], R27 ;  /* 0x0000021b0c006986 */ /* 0x000fe2000c10150c */
[----:B------:R-:W-:-:S04]  /*6630*/  ISETP.GT.AND P6, PT, R0, 0x8, PT ;  /* 0x000000080000780c */ /* 0x000fc80003fc4270 */
[----:B------:R-:W-:-:S13]  /*6640*/  ISETP.GT.AND P6, PT, R88, 0x40, P6 ;  /* 0x000000405800780c */ /* 0x000fda00037c4270 */
[----:B0-----:R-:W-:Y:S02]  /*6650*/  @P6 IMAD.MOV.U32 R4, RZ, RZ, R8 ;  /* 0x000000ffff046224 */ /* 0x001fe400078e0008 */
[----:B------:R-:W-:-:S05]  /*6660*/  @P6 IMAD.MOV.U32 R5, RZ, RZ, R9 ;  /* 0x000000ffff056224 */ /* 0x000fca00078e0009 */
[----:B------:R0:W-:Y:S01]  /*6670*/  @P6 STG.E.U16 desc[UR12][R4.64+0x10], R28 ;  /* 0x0000101c04006986 */ /* 0x0001e2000c10150c */
[----:B------:R-:W-:-:S04]  /*6680*/  ISETP.GT.AND P6, PT, R0, 0x9, PT ;  /* 0x000000090000780c */ /* 0x000fc80003fc4270 */
[----:B------:R-:W-:-:S13]  /*6690*/  ISETP.GT.AND P6, PT, R88, 0x40, P6 ;  /* 0x000000405800780c */ /* 0x000fda00037c4270 */
[----:B0-----:R-:W-:Y:S02]  /*66a0*/  @P6 IMAD.MOV.U32 R4, RZ, RZ, R8 ;  /* 0x000000ffff046224 */ /* 0x001fe400078e0008 */
[----:B------:R-:W-:-:S05]  /*66b0*/  @P6 IMAD.MOV.U32 R5, RZ, RZ, R9 ;  /* 0x000000ffff056224 */ /* 0x000fca00078e0009 */
[----:B------:R0:W-:Y:S01]  /*66c0*/  @P6 STG.E.U16 desc[UR12][R4.64+0x12], R29 ;  /* 0x0000121d04006986 */ /* 0x0001e2000c10150c */
[----:B------:R-:W-:-:S04]  /*66d0*/  ISETP.GT.AND P6, PT, R0, 0x8, PT ;  /* 0x000000080000780c */ /* 0x000fc80003fc4270 */
[----:B------:R-:W-:-:S13]  /*66e0*/  ISETP.GT.AND P6, PT, R88, 0x48, P6 ;  /* 0x000000485800780c */ /* 0x000fda00037c4270 */
        /* <DEDUP_REMOVED lines=52> */
[C---:B------:R-:W-:Y:S02]  /*6a30*/  ISETP.GT.AND P6, PT, R88.reuse, 0x40, P5 ;  /* 0x000000405800780c */ /* 0x040fe40002fc4270 */
[----:B------:R-:W-:-:S11]  /*6a40*/  ISETP.GT.AND P5, PT, R88, 0x48, P5 ;  /* 0x000000485800780c */ /* 0x000fd60002fa4270 */
[----:B0-----:R-:W-:Y:S02]  /*6a50*/  @P6 IMAD.MOV.U32 R4, RZ, RZ, R8 ;  /* 0x000000ffff046224 */ /* 0x001fe400078e0008 */
[----:B------:R-:W-:-:S05]  /*6a60*/  @P6 IMAD.MOV.U32 R5, RZ, RZ, R9 ;  /* 0x000000ffff056224 */ /* 0x000fca00078e0009 */
[----:B------:R0:W-:Y:S01]  /*6a70*/  @P6 STG.E.U16 desc[UR12][R4.64+0x50], R44 ;  /* 0x0000502c04006986 */ /* 0x0001e2000c10150c */
[C---:B------:R-:W-:Y:S02]  /*6a80*/  ISETP.GT.AND P6, PT, R88.reuse, 0x40, P0 ;  /* 0x000000405800780c */ /* 0x040fe400007c4270 */
[----:B------:R-:W-:-:S11]  /*6a90*/  ISETP.GT.AND P0, PT, R88, 0x48, P0 ;  /* 0x000000485800780c */ /* 0x000fd60000704270 */
[----:B0-----:R-:W-:Y:S02]  /*6aa0*/  @P6 IMAD.MOV.U32 R4, RZ, RZ, R8 ;  /* 0x000000ffff046224 */ /* 0x001fe400078e0008 */
[----:B------:R-:W-:-:S05]  /*6ab0*/  @P6 IMAD.MOV.U32 R5, RZ, RZ, R9 ;  /* 0x000000ffff056224 */ /* 0x000fca00078e0009 */
[----:B------:R0:W-:Y:S01]  /*6ac0*/  @P6 STG.E.U16 desc[UR12][R4.64+0x52], R45 ;  /* 0x0000522d04006986 */ /* 0x0001e2000c10150c */
[C---:B------:R-:W-:Y:S02]  /*6ad0*/  ISETP.GT.AND P6, PT, R88.reuse, 0x40, P4 ;  /* 0x000000405800780c */ /* 0x040fe400027c4270 */
[C---:B------:R-:W-:Y:S01]  /*6ae0*/  ISETP.GT.AND P4, PT, R88.reuse, 0x48, P4 ;  /* 0x000000485800780c */ /* 0x040fe20002784270 */
[----:B------:R-:W-:Y:S01]  /*6af0*/  @P5 STG.E.U16 desc[UR12][R2.64+0x50], R46 ;  /* 0x0000502e02005986 */ /* 0x000fe2000c10150c */
[C---:B------:R-:W-:Y:S02]  /*6b00*/  ISETP.GT.AND P5, PT, R88.reuse, 0x40, P1 ;  /* 0x000000405800780c */ /* 0x040fe40000fa4270 */
[C---:B------:R-:W-:Y:S01]  /*6b10*/  ISETP.GT.AND P1, PT, R88.reuse, 0x48, P1 ;  /* 0x000000485800780c */ /* 0x040fe20000f24270 */
[----:B------:R-:W-:Y:S01]  /*6b20*/  @P0 STG.E.U16 desc[UR12][R2.64+0x52], R47 ;  /* 0x0000522f02000986 */ /* 0x000fe2000c10150c */
[C---:B------:R-:W-:Y:S02]  /*6b30*/  ISETP.GT.AND P0, PT, R88.reuse, 0x40, P3 ;  /* 0x000000405800780c */ /* 0x040fe40001f04270 */
[----:B------:R-:W-:-:S03]  /*6b40*/  ISETP.GT.AND P3, PT, R88, 0x48, P3 ;  /* 0x000000485800780c */ /* 0x000fc60001f64270 */
[----:B0-----:R-:W-:Y:S02]  /*6b50*/  @P6 IMAD.MOV.U32 R4, RZ, RZ, R8 ;  /* 0x000000ffff046224 */ /* 0x001fe400078e0008 */
[----:B------:R-:W-:-:S05]  /*6b60*/  @P6 IMAD.MOV.U32 R5, RZ, RZ, R9 ;  /* 0x000000ffff056224 */ /* 0x000fca00078e0009 */
[----:B------:R0:W-:Y:S01]  /*6b70*/  @P6 STG.E.U16 desc[UR12][R4.64+0x60], R48 ;  /* 0x0000603004006986 */ /* 0x0001e2000c10150c */
[C---:B------:R-:W-:Y:S02]  /*6b80*/  ISETP.GT.AND P6, PT, R88.reuse, 0x40, P2 ;  /* 0x000000405800780c */ /* 0x040fe400017c4270 */
[----:B------:R-:W-:Y:S01]  /*6b90*/  ISETP.GT.AND P2, PT, R88, 0x48, P2 ;  /* 0x000000485800780c */ /* 0x000fe20001744270 */
[----:B0-----:R-:W-:Y:S02]  /*6ba0*/  @P0 IMAD.MOV.U32 R4, RZ, RZ, R8 ;  /* 0x000000ffff040224 */ /* 0x001fe400078e0008 */
[----:B------:R-:W-:-:S05]  /*6bb0*/  @P0 IMAD.MOV.U32 R5, RZ, RZ, R9 ;  /* 0x000000ffff050224 */ /* 0x000fca00078e0009 */
[----:B------:R0:W-:Y:S04]  /*6bc0*/  @P0 STG.E.U16 desc[UR12][R4.64+0x62], R49 ;  /* 0x0000623104000986 */ /* 0x0001e8000c10150c */
[----:B------:R1:W-:Y:S04]  /*6bd0*/  @P4 STG.E.U16 desc[UR12][R2.64+0x60], R50 ;  /* 0x0000603202004986 */ /* 0x0003e8000c10150c */
[----:B------:R1:W-:Y:S01]  /*6be0*/  @P3 STG.E.U16 desc[UR12][R2.64+0x62], R51 ;  /* 0x0000623302003986 */ /* 0x0003e2000c10150c */
[----:B0-----:R-:W-:Y:S02]  /*6bf0*/  @P6 IMAD.MOV.U32 R4, RZ, RZ, R8 ;  /* 0x000000ffff046224 */ /* 0x001fe400078e0008 */
[----:B------:R-:W-:-:S05]  /*6c00*/  @P6 IMAD.MOV.U32 R5, RZ, RZ, R9 ;  /* 0x000000ffff056224 */ /* 0x000fca00078e0009 */
[----:B------:R1:W-:Y:S04]  /*6c10*/  @P6 STG.E.U16 desc[UR12][R4.64+0x70], R52 ;  /* 0x0000703404006986 */ /* 0x0003e8000c10150c */
[----:B------:R1:W-:Y:S04]  /*6c20*/  @P5 STG.E.U16 desc[UR12][R8.64+0x72], R53 ;  /* 0x0000723508005986 */ /* 0x0003e8000c10150c */
[----:B------:R1:W-:Y:S01]  /*6c30*/  @P2 STG.E.U16 desc[UR12][R2.64+0x70], R54 ;  /* 0x0000703602002986 */ /* 0x0003e2000c10150c */
[----:B------:R-:W-:Y:S05]  /*6c40*/  @!P1 EXIT ;  /* 0x000000000000994d */ /* 0x000fea0003800000 */
[----:B------:R-:W-:-:S05]  /*6c50*/  F2FP.F16.F32.PACK_AB R55, RZ, R55 ;  /* 0x00000037ff37723e */ /* 0x000fca00000000ff */
[----:B------:R-:W-:Y:S01]  /*6c60*/  STG.E.U16 desc[UR12][R2.64+0x72], R55 ;  /* 0x0000723702007986 */ /* 0x000fe2000c10150c */
[----:B------:R-:W-:Y:S05]  /*6c70*/  EXIT ;  /* 0x000000000000794d */ /* 0x000fea0003800000 */
.L_x_14:
[----:B------:R-:W-:-:S13]  /*6c80*/  ISETP.NE.AND P0, PT, R11, RZ, PT ;  /* 0x000000ff0b00720c */ /* 0x000fda0003f05270 */
[----:B------:R-:W-:Y:S05]  /*6c90*/  @P0 EXIT ;  /* 0x000000000000094d */ /* 0x000fea0003800000 */
[----:B------:R-:W-:-:S13]  /*6ca0*/  ELECT P0, URZ, PT ;  /* 0x00000000003f782f */ /* 0x000fda0003800000 */
[----:B------:R-:W-:Y:S05]  /*6cb0*/  @!P0 BRA `(.L_x_151) ;  /* 0x0000000400e88947 */ /* 0x000fea0003800000 */
[----:B------:R-:W-:-:S13]  /*6cc0*/  ISETP.GE.AND P0, PT, R12, 0x1, PT ;  /* 0x000000010c00780c */ /* 0x000fda0003f06270 */
[----:B------:R-:W-:Y:S05]  /*6cd0*/  @!P0 BRA `(.L_x_151) ;  /* 0x0000000400e08947 */ /* 0x000fea0003800000 */
[----:B------:R-:W0:Y:S01]  /*6ce0*/  S2R R13, SR_CgaCtaId ;  /* 0x00000000000d7919 */ /* 0x000e220000008800 */
[----:B------:R-:W1:Y:S01]  /*6cf0*/  LDC.64 R10, c[0x0][0x4f8] ;  /* 0x00013e00ff0a7b82 */ /* 0x000e620000000a00 */
[----:B------:R-:W-:Y:S01]  /*6d00*/  ULDC.64 UR4, c[0x0][0x4c0] ;  /* 0x0001300000047ab9 */ /* 0x000fe20000000a00 */
[----:B------:R-:W-:Y:S01]  /*6d10*/  LOP3.LUT P0, RZ, R5, 0x1f, RZ, 0xc0, !PT ;  /* 0x0000001f05ff7812 */ /* 0x000fe2000780c0ff */
[----:B------:R-:W-:Y:S01]  /*6d20*/  IMAD.SHL.U32 R12, R4, 0x80, RZ ;  /* 0x00000080040c7824 */ /* 0x000fe200078e00ff */
[----:B------:R-:W-:Y:S01]  /*6d30*/  ISETP.NE.AND P2, PT, R7, RZ, PT ;  /* 0x000000ff0700720c */ /* 0x000fe20003f45270 */
[----:B------:R-:W-:Y:S01]  /*6d40*/  IMAD.SHL.U32 R95, R95, 0x40, RZ ;  /* 0x000000405f5f7824 */ /* 0x000fe200078e00ff */
[----:B------:R-:W-:Y:S01]  /*6d50*/  ISETP.NE.OR P0, PT, R7, RZ, !P0 ;  /* 0x000000ff0700720c */ /* 0x000fe20004705670 */
[----:B------:R-:W-:Y:S01]  /*6d60*/  IMAD.MOV.U32 R4, RZ, RZ, 0x1 ;  /* 0x00000001ff047424 */ /* 0x000fe200078e00ff */
[----:B------:R-:W3:Y:S01]  /*6d70*/  LDC R3, c[0x0][0x500] ;  /* 0x00014000ff037b82 */ /* 0x000ee20000000800 */
[----:B------:R-:W-:Y:S01]  /*6d80*/  LOP3.LUT R15, R2, 0x2, RZ, 0xfc, !PT ;  /* 0x00000002020f7812 */ /* 0x000fe200078efcff */
[----:B------:R-:W-:-:S02]  /*6d90*/  IMAD.MOV.U32 R5, RZ, RZ, RZ ;  /* 0x000000ffff057224 */ /* 0x000fc400078e00ff */
[----:B------:R-:W-:Y:S02]  /*6da0*/  IMAD.MOV.U32 R6, RZ, RZ, R9 ;  /* 0x000000ffff067224 */ /* 0x000fe400078e0009 */
[----:B------:R-:W-:Y:S02]  /*6db0*/  IMAD.MOV.U32 R16, RZ, RZ, RZ ;  /* 0x000000ffff107224 */ /* 0x000fe400078e00ff */
[----:B-1----:R-:W-:Y:S01]  /*6dc0*/  IMAD R10, R91, UR4, R10 ;  /* 0x000000045b0a7c24 */ /* 0x002fe2000f8e020a */
[----:B------:R-:W-:Y:S01]  /*6dd0*/  ULDC UR4, c[0x0][0x4c8] ;  /* 0x0001320000047ab9 */ /* 0x000fe20000000800 */
[----:B------:R-:W-:Y:S02]  /*6de0*/  IMAD R11, R8, UR5, R11 ;  /* 0x00000005080b7c24 */ /* 0x000fe4000f8e020b */
[----:B0-----:R-:W-:Y:S02]  /*6df0*/  IMAD.SHL.U32 R0, R13, 0x800, RZ ;  /* 0x000008000d007824 */ /* 0x001fe400078e00ff */
[----:B---3--:R-:W-:-:S02]  /*6e00*/  IMAD R92, R92, UR4, R3 ;  /* 0x000000045c5c7c24 */ /* 0x008fc4000f8e0203 */
[----:B------:R-:W-:Y:S01]  /*6e10*/  IMAD.SHL.U32 R3, R13, 0x20, RZ ;  /* 0x000000200d037824 */ /* 0x000fe200078e00ff */
[----:B------:R-:W-:Y:S01]  /*6e20*/  LOP3.LUT R0, R0, 0x800, RZ, 0xc0, !PT ;  /* 0x0000080000007812 */ /* 0x000fe200078ec0ff */
[----:B------:R-:W-:-:S07]  /*6e30*/  VIADD R13, R12, 0x40 ;  /* 0x000000400c0d7836 */ /* 0x000fce0000000000 */
.L_x_155:
[----:B------:R-:W0:Y:S01]  /*6e40*/  S2R R8, SR_CgaCtaId ;  /* 0x0000000000087919 */ /* 0x000e220000008800 */
[----:B------:R-:W-:-:S04]  /*6e50*/  MOV R7, 0x400 ;  /* 0x0000040000077802 */ /* 0x000fc80000000f00 */
[----:B0-----:R-:W-:Y:S02]  /*6e60*/  LEA R14, R8, R7, 0x18 ;  /* 0x00000007080e7211 */ /* 0x001fe400078ec0ff */
[----:B------:R-:W-:-:S03]  /*6e70*/  SHF.L.U32 R7, R4, 0x1f, RZ ;  /* 0x0000001f04077819 */ /* 0x000fc600000006ff */
[----:B------:R-:W-:-:S07]  /*6e80*/  IMAD R8, R5, 0x8, R14 ;  /* 0x0000000805087824 */ /* 0x000fce00078e020e */
.L_x_152:
[----:B0-----:R0:W1:Y:S02]  /*6e90*/  SYNCS.PHASECHK.TRANS64.TRYWAIT P1, [R8+URZ+0x36048], R7 ;  /* 0x03604807080075a7 */ /* 0x001064000802017f */
[----:B-1----:R-:W-:Y:S05]  /*6ea0*/  @!P1 NANOSLEEP.SYNCS 0x989680 ;  /* 0x009896800000995d */ /* 0x002fea0003900000 */
[----:B------:R-:W1:Y:S02]  /*6eb0*/  @!P1 SYNCS.PHASECHK.TRANS64 P1, [R8+URZ+0x36048], R7 ;  /* 0x03604807080095a7 */ /* 0x000e64000802007f */
[----:B-1----:R-:W-:Y:S05]  /*6ec0*/  @!P1 BRA `(.L_x_152) ;  /* 0xfffffffc00f09947 */ /* 0x002fea000383ffff */
[----:B0-----:R-:W0:Y:S02]  /*6ed0*/  @!P2 LDC R7, c[0x0][0x580] ;  /* 0x00016000ff07ab82 */ /* 0x001e240000000800 */
[----:B0-----:R0:W-:Y:S02]  /*6ee0*/  @!P2 SYNCS.ARRIVE.TRANS64 RZ, [R8+URZ+0x36000], R7 ;  /* 0x0360000708ffa9a7 */ /* 0x0011e4000800003f */
[----:B0-----:R-:W-:-:S04]  /*6ef0*/  PRMT R7, R15, 0x9910, RZ ;  /* 0x000099100f077816 */ /* 0x001fc800000000ff */
[----:B------:R-:W-:-:S13]  /*6f00*/  ISETP.NE.AND P1, PT, R7, 0x2, PT ;  /* 0x000000020700780c */ /* 0x000fda0003f25270 */
[----:B------:R-:W-:Y:S05]  /*6f10*/  @P1 BRA `(.L_x_153) ;  /* 0x0000000000041947 */ /* 0x000fea0003800000 */
[----:B------:R-:W-:Y:S01]  /*6f20*/  BPT.TRAP 0x1 ;  /* 0x000000040000795c */ /* 0x000fe20000300000 */
.L_x_153:
[----:B------:R-:W-:Y:S05]  /*6f30*/  @P0 BRA `(.L_x_154) ;  /* 0x0000000000040947 */ /* 0x000fea0003800000 */
[----:B------:R-:W-:Y:S01]  /*6f40*/  BPT.TRAP 0x1 ;  /* 0x000000040000795c */ /* 0x000fe20000300000 */
.L_x_154:
[----:B------:R-:W-:Y:S01]  /*6f50*/  R2UR UR7, R16 ;  /* 0x00000000100772ca */ /* 0x000fe200000e0000 */
[----:B------:R-:W-:Y:S01]  /*6f60*/  ULDC UR26, c[0x0][0x490] ;  /* 0x00012400001a7ab9 */ /* 0x000fe20000000800 */
[----:B------:R-:W-:Y:S01]  /*6f70*/  R2UR UR11, R3 ;  /* 0x00000000030b72ca */ /* 0x000fe200000e0000 */
[----:B------:R-:W-:Y:S01]  /*6f80*/  UISETP.NE.AND UP0, UPT, UR26, 0x1, UPT ;  /* 0x000000011a00788c */ /* 0x000fe2000bf05270 */
[----:B------:R-:W-:Y:S01]  /*6f90*/  IMAD R7, R5, 0x1000, R0 ;  /* 0x0000100005077824 */ /* 0x000fe200078e0200 */
[----:B------:R-:W-:Y:S01]  /*6fa0*/  ULDC UR27, c[0x0][0x49c] ;  /* 0x00012700001b7ab9 */ /* 0x000fe20000000800 */
[----:B------:R-:W-:Y:S01]  /*6fb0*/  R2UR UR10, R8 ;  /* 0x00000000080a72ca */ /* 0x000fe200000e0000 */
[----:B------:R-:W-:Y:S01]  /*6fc0*/  UISETP.NE.AND UP1, UPT, UR27, 0x1, UPT ;  /* 0x000000011b00788c */ /* 0x000fe2000bf25270 */
[----:B------:R-:W-:Y:S01]  /*6fd0*/  R2UR UR18, R13 ;  /* 0x000000000d1272ca */ /* 0x000fe200000e0000 */
[----:B------:R-:W-:Y:S01]  /*6fe0*/  ULDC UR28, c[0x0][0x4a8] ;  /* 0x00012a00001c7ab9 */ /* 0x000fe20000000800 */
[----:B------:R-:W-:Y:S01]  /*6ff0*/  ULDC.64 UR32, c[0x0][0x198] ;  /* 0x0000660000207ab9 */ /* 0x000fe20000000a00 */
[----:B------:R-:W-:Y:S01]  /*7000*/  ULDC UR29, c[0x0][0x4cc] ;  /* 0x00013300001d7ab9 */ /* 0x000fe20000000800 */
[----:B------:R-:W-:Y:S01]  /*7010*/  UIADD3 UR20, UP2, UR32, 0x1f0, URZ ;  /* 0x000001f020147890 */ /* 0x000fe2000ff5e03f */
[C---:B------:R-:W-:Y:S01]  /*7020*/  ISETP.GT.AND P3, PT, R6.reuse, 0x1, PT ;  /* 0x000000010600780c */ /* 0x040fe20003f64270 */
[----:B------:R-:W-:Y:S01]  /*7030*/  USHF.L.U32 UR7, UR7, 0x6, URZ ;  /* 0x0000000607077899 */ /* 0x000fe2000800063f */
[----:B------:R-:W-:Y:S01]  /*7040*/  VIADD R6, R6, 0xffffffff ;  /* 0xffffffff06067836 */ /* 0x000fe20000000000 */
[----:B------:R-:W-:Y:S01]  /*7050*/  @UP0 ULDC UR4, c[0x0][0x494] ;  /* 0x0001250000040ab9 */ /* 0x000fe20000000800 */
[----:B------:R-:W-:Y:S01]  /*7060*/  @UP0 ULDC UR6, c[0x0][0x498] ;  /* 0x0001260000060ab9 */ /* 0x000fe20000000800 */
[----:B------:R-:W-:Y:S01]  /*7070*/  ULOP3.LUT UR11, UR7, 0x20, UR11, 0xf8, !UPT ;  /* 0x00000020070b7892 */ /* 0x000fe2000f8ef80b */
[----:B------:R-:W-:Y:S01]  /*7080*/  VIADD R16, R16, 0x1 ;  /* 0x0000000110107836 */ /* 0x000fe20000000000 */
[----:B------:R-:W-:Y:S01]  /*7090*/  @UP1 ULDC.64 UR8, c[0x0][0x4a0] ;  /* 0x0001280000081ab9 */ /* 0x000fe20000000a00 */
[----:B------:R-:W-:Y:S01]  /*70a0*/  ULDC UR30, c[0x0][0x4ec] ;  /* 0x00013b00001e7ab9 */ /* 0x000fe20000000800 */
[----:B------:R-:W-:Y:S01]  /*70b0*/  UIMAD.WIDE.U32 UR4, UR11, UR4, URZ ;  /* 0x000000040b0472a5 */ /* 0x000fe2000f8e003f */
[----:B------:R-:W-:-:S02]  /*70c0*/  UMOV UR22, 0x0 ;  /* 0x0000000000167882 */ /* 0x000fc40000000000 */
[----:B------:R-:W-:Y:S01]  /*70d0*/  UMOV UR15, UR11 ;  /* 0x0000000b000f7c82 */ /* 0x000fe20008000000 */
[----:B------:R-:W-:Y:S01]  /*70e0*/  @UP0 USHF.R.U32.HI UR15, URZ, UR6, UR5 ;  /* 0x000000063f0f0299 */ /* 0x000fe20008011605 */
[C---:B------:R-:W-:Y:S01]  /*70f0*/  R2UR UR6, R5.reuse ;  /* 0x00000000050672ca */ /* 0x040fe200000e0000 */
[----:B------:R-:W-:Y:S01]  /*7100*/  UISETP.NE.AND UP0, UPT, UR28, 0x1, UPT ;  /* 0x000000011c00788c */ /* 0x000fe2000bf05270 */
[----:B------:R-:W-:Y:S01]  /*7110*/  VIADD R5, R5, 0x1 ;  /* 0x0000000105057836 */ /* 0x000fe20000000000 */
[----:B------:R-:W-:Y:S01]  /*7120*/  UIMAD.WIDE.U32 UR4, UR15, UR8, URZ ;  /* 0x000000080f0472a5 */ /* 0x000fe2000f8e003f */
[----:B------:R-:W-:Y:S02]  /*7130*/  UMOV UR23, 0x10000000 ;  /* 0x1000000000177882 */ /* 0x000fe40000000000 */
[----:B------:R-:W-:Y:S01]  /*7140*/  UMOV UR21, UR15 ;  /* 0x0000000f00157c82 */ /* 0x000fe20008000000 */
[----:B------:R-:W-:Y:S01]  /*7150*/  @UP1 USHF.R.U32.HI UR21, URZ, UR9, UR5 ;  /* 0x000000093f151299 */ /* 0x000fe20008011605 */
[----:B------:R-:W-:Y:S01]  /*7160*/  ISETP.NE.AND P1, PT, R5, 0x9, PT ;  /* 0x000000090500780c */ /* 0x000fe20003f25270 */
[----:B------:R-:W-:Y:S01]  /*7170*/  UIADD3 UR24, UP1, UR32, 0xf0, URZ ;  /* 0x000000f020187890 */ /* 0x000fe2000ff3e03f */
[----:B------:R-:W-:Y:S01]  /*7180*/  R2UR UR4, R14 ;  /* 0x000000000e0472ca */ /* 0x000fe200000e0000 */
[----:B------:R-:W-:Y:S01]  /*7190*/  IMAD R14, R7, 0x2, R14 ;  /* 0x00000002070e7824 */ /* 0x000fe200078e020e */
[----:B------:R-:W-:Y:S01]  /*71a0*/  UIADD3 UR5, UR10, 0x36000, URZ ;  /* 0x000360000a057890 */ /* 0x000fe2000fffe03f */
[----:B------:R-:W-:Y:S01]  /*71b0*/  IMAD.U32 R7, R11, 0x20, R10 ;  /* 0x000000200b077824 */ /* 0x000fe200078e000a */
[----:B------:R-:W-:Y:S01]  /*71c0*/  @UP0 ULDC UR34, c[0x0][0x4b0] ;  /* 0x00012c0000220ab9 */ /* 0x000fe20000000800 */
[----:B------:R-:W-:Y:S01]  /*71d0*/  @UP0 ULDC UR10, c[0x0][0x4ac] ;  /* 0x00012b00000a0ab9 */ /* 0x000fe20000000800 */
[----:B------:R-:W-:Y:S01]  /*71e0*/  R2UR UR14, R14 ;  /* 0x000000000e0e72ca */ /* 0x000fe200000e0000 */
[----:B------:R-:W-:Y:S01]  /*71f0*/  IMAD.U32 R7, R92, 0x400, R7 ;  /* 0x000004005c077824 */ /* 0x000fe200078e0007 */
[----:B------:R-:W-:Y:S01]  /*7200*/  UIADD3.X UR25, URZ, UR33, URZ, UP1, !UPT ;  /* 0x000000213f197290 */ /* 0x000fe20008ffe43f */
[----:B------:R-:W-:Y:S01]  /*7210*/  SEL R5, R5, RZ, P1 ;  /* 0x000000ff05057207 */ /* 0x000fe20000800000 */
[----:B------:R-:W-:Y:S01]  /*7220*/  ULDC.64 UR8, c[0x0][0x4d0] ;  /* 0x0001340000087ab9 */ /* 0x000fe20000000a00 */
[----:B------:R-:W-:Y:S01]  /*7230*/  ULDC.64 UR12, c[0x0][0x4f0] ;  /* 0x00013c00000c7ab9 */ /* 0x000fe20000000a00 */
[----:B------:R-:W-:Y:S01]  /*7240*/  R2UR UR32, R7 ;  /* 0x00000000072072ca */ /* 0x000fe200000e0000 */
[----:B------:R-:W-:Y:S01]  /*7250*/  ULEA UR4, UR6, UR4, 0xe ;  /* 0x0000000406047291 */ /* 0x000fe2000f8e703f */
[----:B------:R-:W-:Y:S01]  /*7260*/  IMAD.MOV.U32 R7, RZ, RZ, 0x3 ;  /* 0x00000003ff077424 */ /* 0x000fe200078e00ff */
[----:B------:R-:W-:-:S02]  /*7270*/  UIADD3 UR6, -UR15, URZ, URZ ;  /* 0x0000003f0f067290 */ /* 0x000fc4000fffe13f */
[----:B------:R-:W-:Y:S02]  /*7280*/  UIADD3 UR16, UR4, 0x2000, URZ ;  /* 0x0000200004107890 */ /* 0x000fe4000fffe03f */
[----:B------:R-:W-:Y:S02]  /*7290*/  UIMAD UR26, UR26, UR6, UR11 ;  /* 0x000000061a1a72a4 */ /* 0x000fe4000f8e020b */
[----:B------:R-:W-:Y:S01]  /*72a0*/  UIMAD.WIDE.U32 UR10, UR21, UR10, URZ ;  /* 0x0000000a150a72a5 */ /* 0x000fe2000f8e003f */
[----:B------:R-:W-:Y:S01]  /*72b0*/  R2UR UR6, R12 ;  /* 0x000000000c0672ca */ /* 0x000fe200000e0000 */
[----:B------:R-:W-:Y:S02]  /*72c0*/  UIADD3 UR31, UR14, 0x24000, URZ ;  /* 0x000240000e1f7890 */ /* 0x000fe4000fffe03f */
[----:B------:R-:W-:Y:S01]  /*72d0*/  UIMAD UR26, UR26, UR29, UR30 ;  /* 0x0000001d1a1a72a4 */ /* 0x000fe2000f8e021e */
[----:B------:R-:W-:Y:S01]  /*72e0*/  R2UR UR29, R7 ;  /* 0x00000000071d72ca */ /* 0x000fe200000e0000 */
[----:B------:R-:W-:Y:S01]  /*72f0*/  UMOV UR14, UR21 ;  /* 0x00000015000e7c82 */ /* 0x000fe20008000000 */
[----:B------:R-:W-:Y:S01]  /*7300*/  @UP0 USHF.R.U32.HI UR14, URZ, UR34, UR11 ;  /* 0x000000223f0e0299 */ /* 0x000fe2000801160b */
[----:B------:R-:W-:Y:S01]  /*7310*/  R2UR UR30, R95 ;  /* 0x000000005f1e72ca */ /* 0x000fe200000e0000 */
[----:B------:R-:W-:Y:S01]  /*7320*/  UIADD3 UR11, -UR21, URZ, URZ ;  /* 0x0000003f150b7290 */ /* 0x000fe2000fffe13f */
[----:B------:R-:W-:Y:S01]  /*7330*/  SEL R7, RZ, 0x1, P1 ;  /* 0x00000001ff077807 */ /* 0x000fe20000800000 */
[----:B------:R-:W-:-:S02]  /*7340*/  UIADD3 UR10, -UR14, URZ, URZ ;  /* 0x0000003f0e0a7290 */ /* 0x000fc4000fffe13f */
[----:B------:R-:W-:Y:S01]  /*7350*/  UIMAD UR11, UR27, UR11, UR15 ;  /* 0x0000000b1b0b72a4 */ /* 0x000fe2000f8e020f */
[----:B------:R0:W-:Y:S01]  /*7360*/  UTMALDG.2D [UR4], [UR24], desc[UR22] ;  /* 0x00001604180075b4 */ /* 0x0001e20008009000 */
[----:B------:R-:W-:Y:S01]  /*7370*/  UIMAD UR10, UR28, UR10, UR21 ;  /* 0x0000000a1c0a72a4 */ /* 0x000fe2000f8e0215 */
[----:B------:R-:W-:Y:S01]  /*7380*/  LOP3.LUT R4, R4, R7, RZ, 0x3c, !PT ;  /* 0x0000000704047212 */ /* 0x000fe200078e3cff */
[----:B------:R-:W-:Y:S02]  /*7390*/  UIMAD UR12, UR11, UR8, UR12 ;  /* 0x000000080b0c72a4 */ /* 0x000fe4000f8e020c */
[----:B------:R-:W-:Y:S02]  /*73a0*/  UIMAD UR13, UR10, UR9, UR13 ;  /* 0x000000090a0d72a4 */ /* 0x000fe4000f8e020d */
[----:B------:R-:W-:Y:S01]  /*73b0*/  UIADD3.X UR21, URZ, UR33, URZ, UP2, !UPT ;  /* 0x000000213f157290 */ /* 0x000fe200097fe43f */
[----:B------:R-:W-:Y:S01]  /*73c0*/  UMOV UR17, UR5 ;  /* 0x0000000500117c82 */ /* 0x000fe20008000000 */
[----:B------:R-:W-:Y:S01]  /*73d0*/  UMOV UR19, UR7 ;  /* 0x0000000700137c82 */ /* 0x000fe20008000000 */
[----:B------:R-:W-:Y:S01]  /*73e0*/  UMOV UR10, UR30 ;  /* 0x0000001e000a7c82 */ /* 0x000fe20008000000 */
[----:B------:R-:W-:Y:S01]  /*73f0*/  UMOV UR9, UR5 ;  /* 0x0000000500097c82 */ /* 0x000fe20008000000 */
[----:B------:R-:W-:Y:S01]  /*7400*/  UMOV UR8, UR31 ;  /* 0x0000001f00087c82 */ /* 0x000fe20008000000 */
[----:B------:R-:W-:Y:S01]  /*7410*/  UMOV UR11, UR26 ;  /* 0x0000001a000b7c82 */ /* 0x000fe20008000000 */
[----:B------:R1:W-:Y:S01]  /*7420*/  UTMALDG.2D [UR16], [UR24], desc[UR22] ;  /* 0x00001610180075b4 */ /* 0x0003e20008009000 */
[----:B0-----:R-:W-:-:S09]  /*7430*/  UPRMT UR4, UR32, 0x5410, UR29 ;  /* 0x0000541020047896 */ /* 0x001fd2000800001d */
[----:B------:R1:W-:Y:S02]  /*7440*/  UTMALDG.5D.IM2COL.MULTICAST [UR8], [UR20], UR4 ;  /* 0x00000008140073b4 */ /* 0x0003e40008060804 */
[----:B-1----:R-:W-:Y:S05]  /*7450*/  @P3 BRA `(.L_x_155) ;  /* 0xfffffff800783947 */ /* 0x002fea000383ffff */
.L_x_151:
[----:B------:R-:W-:Y:S01]  /*7460*/  ISETP.GE.U32.AND P2, PT, R9, 0x9, PT ;  /* 0x000000090900780c */ /* 0x000fe20003f46070 */
[----:B------:R-:W-:Y:S05]  /*7470*/  WARPSYNC.ALL ;  /* 0x0000000000007948 */ /* 0x000fea0003800000 */
[----:B------:R-:W-:-:S07]  /*7480*/  ELECT P1, URZ, PT ;  /* 0x00000000003f782f */ /* 0x000fce0003820000 */
[----:B------:R-:W-:-:S05]  /*7490*/  @P2 IMAD.WIDE.U32 R4, R9, 0x38e38e39, RZ ;  /* 0x38e38e3909042825 */ /* 0x000fca00078e00ff */
[----:B------:R-:W-:-:S04]  /*74a0*/  @P2 SHF.R.U32.HI R0, RZ, 0x1, R5 ;  /* 0x00000001ff002819 */ /* 0x000fc80000011605 */
[----:B------:R-:W-:-:S04]  /*74b0*/  @P2 LOP3.LUT R0, R0, 0x1, RZ, 0xc0, !PT ;  /* 0x0000000100002812 */ /* 0x000fc800078ec0ff */
[----:B------:R-:W-:Y:S01]  /*74c0*/  @P2 ISETP.NE.U32.AND P0, PT, R0, 0x1, PT ;  /* 0x000000010000280c */ /* 0x000fe20003f05070 */
[----:B------:R-:W-:-:S12]  /*74d0*/  @!P1 EXIT ;  /* 0x000000000000994d */ /* 0x000fd80003800000 */
[----:B------:R-:W-:Y:S01]  /*74e0*/  LOP3.LUT R2, R2, 0x2, RZ, 0xfc, !PT ;  /* 0x0000000202027812 */ /* 0x000fe200078efcff */
[----:B------:R-:W-:Y:S01]  /*74f0*/  IMAD.MOV.U32 R0, RZ, RZ, 0x1 ;  /* 0x00000001ff007424 */ /* 0x000fe200078e00ff */
[----:B------:R-:W-:Y:S02]  /*7500*/  @P2 ISETP.NE.U32.AND.EX P0, PT, RZ, RZ, PT, P0 ;  /* 0x000000ffff00220c */ /* 0x000fe40003f05100 */
[----:B------:R-:W-:Y:S02]  /*7510*/  ISETP.NE.AND P1, PT, R2, 0x3, PT ;  /* 0x000000030200780c */ /* 0x000fe40003f25270 */
[----:B------:R-:W-:-:S11]  /*7520*/  @P2 SEL R0, RZ, 0x1, !P0 ;  /* 0x00000001ff002807 */ /* 0x000fd60004000000 */
[----:B------:R-:W-:Y:S05]  /*7530*/  @!P1 BRA `(.L_x_156) ;  /* 0x0000000000049947 */ /* 0x000fea0003800000 */
[----:B------:R-:W-:Y:S01]  /*7540*/  BPT.TRAP 0x1 ;  /* 0x000000040000795c */ /* 0x000fe20000300000 */
.L_x_156:
[----:B------:R-:W0:Y:S01]  /*7550*/  S2R R5, SR_CgaCtaId ;  /* 0x0000000000057919 */ /* 0x000e220000008800 */
[----:B------:R-:W-:Y:S01]  /*7560*/  IMAD.WIDE.U32 R2, R9, 0x38e38e39, RZ ;  /* 0x38e38e3909027825 */ /* 0x000fe200078e00ff */
[----:B------:R-:W-:-:S04]  /*7570*/  MOV R4, 0x400 ;  /* 0x0000040000047802 */ /* 0x000fc80000000f00 */
[----:B------:R-:W-:-:S05]  /*7580*/  SHF.R.U32.HI R2, RZ, 0x1, R3 ;  /* 0x00000001ff027819 */ /* 0x000fca0000011603 */
[----:B------:R-:W-:Y:S01]  /*7590*/  IMAD R9, R2, -0x9, R9 ;  /* 0xfffffff702097824 */ /* 0x000fe200078e0209 */
[----:B0-----:R-:W-:-:S05]  /*75a0*/  LEA R4, R5, R4, 0x18 ;  /* 0x0000000405047211 */ /* 0x001fca00078ec0ff */
[----:B------:R-:W-:Y:S01]  /*75b0*/  VIADD R2, R4, 0x36048 ;  /* 0x0003604804027836 */ /* 0x000fe20000000000 */
[----:B------:R-:W-:-:S03]  /*75c0*/  SHF.L.U32 R4, R0, 0x1f, RZ ;  /* 0x0000001f00047819 */ /* 0x000fc600000006ff */
[----:B------:R-:W-:-:S07]  /*75d0*/  IMAD R3, R9, 0x8, R2 ;  /* 0x0000000809037824 */ /* 0x000fce00078e0202 */
.L_x_157:
[----:B0-----:R0:W1:Y:S02]  /*75e0*/  SYNCS.PHASECHK.TRANS64.TRYWAIT P0, [R3+URZ], R4 ;  /* 0x00000004030075a7 */ /* 0x001064000800017f */
[----:B-1----:R-:W-:Y:S05]  /*75f0*/  @!P0 NANOSLEEP.SYNCS 0x989680 ;  /* 0x009896800000895d */ /* 0x002fea0003900000 */
[----:B------:R-:W1:Y:S02]  /*7600*/  @!P0 SYNCS.PHASECHK.TRANS64 P0, [R3+URZ], R4 ;  /* 0x00000004030085a7 */ /* 0x000e64000800007f */
[----:B-1----:R-:W-:Y:S05]  /*7610*/  @!P0 BRA `(.L_x_157) ;  /* 0xfffffffc00f08947 */ /* 0x002fea000383ffff */
[----:B------:R-:W-:-:S05]  /*7620*/  VIADD R9, R9, 0x1 ;  /* 0x0000000109097836 */ /* 0x000fca0000000000 */
[----:B------:R-:W-:-:S04]  /*7630*/  ISETP.NE.AND P0, PT, R9, 0x9, PT ;  /* 0x000000090900780c */ /* 0x000fc80003f05270 */
[----:B0-----:R-:W-:Y:S02]  /*7640*/  SEL R3, RZ, 0x1, P0 ;  /* 0x00000001ff037807 */ /* 0x001fe40000000000 */
[----:B------:R-:W-:Y:S02]  /*7650*/  SEL R9, R9, RZ, P0 ;  /* 0x000000ff09097207 */ /* 0x000fe40000000000 */
[----:B------:R-:W-:-:S03]  /*7660*/  LOP3.LUT R5, R0, R3, RZ, 0x3c, !PT ;  /* 0x0000000300057212 */ /* 0x000fc600078e3cff */
[----:B------:R-:W-:Y:S01]  /*7670*/  IMAD R0, R9, 0x8, R2 ;  /* 0x0000000809007824 */ /* 0x000fe200078e0202 */
[----:B------:R-:W-:-:S07]  /*7680*/  SHF.L.U32 R3, R5, 0x1f, RZ ;  /* 0x0000001f05037819 */ /* 0x000fce00000006ff */
.L_x_158:
        /* <DEDUP_REMOVED lines=11> */
.L_x_159:
        /* <DEDUP_REMOVED lines=11> */
.L_x_160:
        /* <DEDUP_REMOVED lines=11> */
.L_x_161:
        /* <DEDUP_REMOVED lines=11> */
.L_x_162:
        /* <DEDUP_REMOVED lines=11> */
.L_x_163:
        /* <DEDUP_REMOVED lines=11> */
.L_x_164:
        /* <DEDUP_REMOVED lines=11> */
.L_x_165:
[----:B0-----:R0:W1:Y:S02]  /*7b60*/  SYNCS.PHASECHK.TRANS64.TRYWAIT P0, [R9+URZ], R0 ;  /* 0x00000000090075a7 */ /* 0x001064000800017f */
[----:B-1----:R-:W-:Y:S05]  /*7b70*/  @!P0 NANOSLEEP.SYNCS 0x989680 ;  /* 0x009896800000895d */ /* 0x002fea0003900000 */
[----:B------:R-:W1:Y:S02]  /*7b80*/  @!P0 SYNCS.PHASECHK.TRANS64 P0, [R9+URZ], R0 ;  /* 0x00000000090085a7 */ /* 0x000e64000800007f */
[----:B-1----:R-:W-:Y:S05]  /*7b90*/  @P0 EXIT ;  /* 0x000000000000094d */ /* 0x002fea0003800000 */
[----:B------:R-:W-:Y:S05]  /*7ba0*/  BRA `(.L_x_165) ;  /* 0xfffffffc00ec7947 */ /* 0x000fea000383ffff */
.L_x_166:
[----:B------:R-:W-:-:S00]  /*7bb0*/  BRA `(.L_x_166) ;  /* 0xfffffffc00fc7947 */ /* 0x000fc0000383ffff */
[----:B------:R-:W-:-:S00]  /*7bc0*/  NOP ;  /* 0x0000000000007918 */ /* 0x000fc00000000000 */
        /* <DEDUP_REMOVED lines=11> */
.L_x_167:


//--------------------- .nv.shared._ZN7cutlass13device_kernelINS_4conv6kernel13ConvUniversalINS1_16ConvProblemShapeILNS1_8OperatorE2ELi3EEENS1_10collective14CollectiveConvINS1_46MainloopSm90TmaGmmaWarpSpecializedImplicitGemmILS5_2ELi9ELi3EN4cute5tupleIJNSA_1CILi2EEENSC_ILi1EEESE_EEENS1_36KernelImplicitTmaWarpSpecializedSm90ELi1EEENSB_IJNSC_ILi128EEENSB_IJNSC_ILi64EEEEEESK_EEENS_6half_tESM_NSA_8TiledMMAINSA_8MMA_AtomIJNSA_4SM904GMMA25MMA_64x64x16_F32F16F16_SSILNSQ_5MajorE1ELSS_1ELNSQ_7ScaleInE1ELST_1EEEEEENSA_6LayoutINSB_IJSE_SE_SE_EEENSB_IJNSC_ILi0EEESY_SY_EEEEENSB_IJNSA_10UnderscoreES11_S11_EEEEENS7_6detail26Sm90ImplicitGemmTileTraitsINSA_13SM90_TMA_LOADENSA_14ComposedLayoutINSA_7SwizzleILi3ELi4ELi3EEENSA_18smem_ptr_flag_bitsILi16EEENSW_INSB_IJNSB_IJSJ_SD_EEENSB_IJNSC_ILi8EEES1D_EEENSB_IJSE_NSC_ILi9EEEEEEEEENSB_IJNSB_IJSE_NSC_ILi4096EEEEEENSB_IJSJ_NSC_ILi512EEEEEENSB_IJSY_NSC_ILi8192EEEEEEEEEEEEEvEENS15_INSA_30SM90_TMA_LOAD_IM2COL_MULTICASTENS17_IS19_S1B_NSW_INSB_IJNSB_IJSJ_SE_EEES1E_S1G_EEENSB_IJNSB_IJSE_SY_EEES1L_NSB_IJSY_S1I_EEEEEEEEEEvEEEENS_8epilogue10collective6detail29Sm90TmaWarpSpecializedAdapterINS23_15DefaultEpilogueISM_NSB_IJlNSB_IJSE_lllEEESY_EEES28_NS22_6thread17LinearCombinationISM_Li1EffLNS29_9ScaleType4KindE0ELNS_15FloatRoundStyleE2ESM_EENS_4gemm15EpilogueDefaultEEEEEvvEEEEvNT_6ParamsE --------------------------
	.section	.nv.shared._ZN7cutlass13device_kernelINS_4conv6kernel13ConvUniversalINS1_16ConvProblemShapeILNS1_8OperatorE2ELi3EEENS1_10collective14CollectiveConvINS1_46MainloopSm90TmaGmmaWarpSpecializedImplicitGemmILS5_2ELi9ELi3EN4cute5tupleIJNSA_1CILi2EEENSC_ILi1EEESE_EEENS1_36KernelImplicitTmaWarpSpecializedSm90ELi1EEENSB_IJNSC_ILi128EEENSB_IJNSC_ILi64EEEEEESK_EEENS_6half_tESM_NSA_8TiledMMAINSA_8MMA_AtomIJNSA_4SM904GMMA25MMA_64x64x16_F32F16F16_SSILNSQ_5MajorE1ELSS_1ELNSQ_7ScaleInE1ELST_1EEEEEENSA_6LayoutINSB_IJSE_SE_SE_EEENSB_IJNSC_ILi0EEESY_SY_EEEEENSB_IJNSA_10UnderscoreES11_S11_EEEEENS7_6detail26Sm90ImplicitGemmTileTraitsINSA_13SM90_TMA_LOADENSA_14ComposedLayoutINSA_7SwizzleILi3ELi4ELi3EEENSA_18smem_ptr_flag_bitsILi16EEENSW_INSB_IJNSB_IJSJ_SD_EEENSB_IJNSC_ILi8EEES1D_EEENSB_IJSE_NSC_ILi9EEEEEEEEENSB_IJNSB_IJSE_NSC_ILi4096EEEEEENSB_IJSJ_NSC_ILi512EEEEEENSB_IJSY_NSC_ILi8192EEEEEEEEEEEEEvEENS15_INSA_30SM90_TMA_LOAD_IM2COL_MULTICASTENS17_IS19_S1B_NSW_INSB_IJNSB_IJSJ_SE_EEES1E_S1G_EEENSB_IJNSB_IJSE_SY_EEES1L_NSB_IJSY_S1I_EEEEEEEEEEvEEEENS_8epilogue10collective6detail29Sm90TmaWarpSpecializedAdapterINS23_15DefaultEpilogueISM_NSB_IJlNSB_IJSE_lllEEESY_EEES28_NS22_6thread17LinearCombinationISM_Li1EffLNS29_9ScaleType4KindE0ELNS_15FloatRoundStyleE2ESM_EENS_4gemm15EpilogueDefaultEEEEEvvEEEEvNT_6ParamsE,"aw",@nobits
	.sectionflags	@""
	.align	16
	.zero		1024


//--------------------- .nv.shared.reserved.0     --------------------------
	.section	.nv.shared.reserved.0,"aw",@nobits
	.weak		__nv_reservedSMEM_offset_0_alias
	.size		__nv_reservedSMEM_offset_0_alias, 0, 0
	.other		__nv_reservedSMEM_offset_0_alias,@"STO_CUDA_RESERVED_SHARED STV_DEFAULT"
__nv_reservedSMEM_offset_0_alias:
	.zero		0


//--------------------- .nv.global                --------------------------
	.section	.nv.global,"aw",@nobits
.nv.global:
	.type		_ZN39_INTERNAL_c008b33f_4_k_cu_53a29d1a_32684cute1_E,@object
	.size		_ZN39_INTERNAL_c008b33f_4_k_cu_53a29d1a_32684cute1_E,(_ZN39_INTERNAL_c008b33f_4_k_cu_53a29d1a_32684cuda3std3__45__cpo6cbeginE - _ZN39_INTERNAL_c008b33f_4_k_cu_53a29d1a_32684cute1_E)
_ZN39_INTERNAL_c008b33f_4_k_cu_53a29d1a_32684cute1_E:
	.zero		1
	.type		_ZN39_INTERNAL_c008b33f_4_k_cu_53a29d1a_32684cuda3std3__45__cpo6cbeginE,@object
	.size		_ZN39_INTERNAL_c008b33f_4_k_cu_53a29d1a_32684cuda3std3__45__cpo6cbeginE,(_ZN39_INTERNAL_c008b33f_4_k_cu_53a29d1a_32684cuda3std3__48in_placeE - _ZN39_INTERNAL_c008b33f_4_k_cu_53a29d1a_32684cuda3std3__45__cpo6cbeginE)
_ZN39_INTERNAL_c008b33f_4_k_cu_53a29d1a_32684cuda3std3__45__cpo6cbeginE:
	.zero		1
	.type		_ZN39_INTERNAL_c008b33f_4_k_cu_53a29d1a_32684cuda3std3__48in_placeE,@object
	.size		_ZN39_INTERNAL_c008b33f_4_k_cu_53a29d1a_32684cuda3std3__48in_placeE,(_ZN39_INTERNAL_c008b33f_4_k_cu_53a29d1a_32684cuda3std6ranges3__45__cpo9iter_moveE - _ZN39_INTERNAL_c008b33f_4_k_cu_53a29d1a_32684cuda3std3__48in_placeE)
_ZN39_INTERNAL_c008b33f_4_k_cu_53a29d1a_32684cuda3std3__48in_placeE:
	.zero		1
	.type		_ZN39_INTERNAL_c008b33f_4_k_cu_53a29d1a_32684cuda3std6ranges3__45__cpo9iter_moveE,@object
	.size		_ZN39_INTERNAL_c008b33f_4_k_cu_53a29d1a_32684cuda3std6ranges3__45__cpo9iter_moveE,(_ZN39_INTERNAL_c008b33f_4_k_cu_53a29d1a_32684cuda3std3__45__cpo5beginE - _ZN39_INTERNAL_c008b33f_4_k_cu_53a29d1a_32684cuda3std6ranges3__45__cpo9iter_moveE)
_ZN39_INTERNAL_c008b33f_4_k_cu_53a29d1a_32684cuda3std6ranges3__45__cpo9iter_moveE:
	.zero		1
	.type		_ZN39_INTERNAL_c008b33f_4_k_cu_53a29d1a_32684cuda3std3__45__cpo5beginE,@object
	.size		_ZN39_INTERNAL_c008b33f_4_k_cu_53a29d1a_32684cuda3std3__45__cpo5beginE,(_ZN39_INTERNAL_c008b33f_4_k_cu_53a29d1a_32684cuda3std3__441_GLOBAL__N__c008b33f_4_k_cu_53a29d1a_32686ignoreE - _ZN39_INTERNAL_c008b33f_4_k_cu_53a29d1a_32684cuda3std3__45__cpo5beginE)
_ZN39_INTERNAL_c008b33f_4_k_cu_53a29d1a_32684cuda3std3__45__cpo5beginE:
	.zero		1
	.type		_ZN39_INTERNAL_c008b33f_4_k_cu_53a29d1a_32684cuda3std3__441_GLOBAL__N__c008b33f_4_k_cu_53a29d1a_32686ignoreE,@object
	.size		_ZN39_INTERNAL_c008b33f_4_k_cu_53a29d1a_32684cuda3std3__441_GLOBAL__N__c008b33f_4_k_cu_53a29d1a_32686ignoreE,(_ZN39_INTERNAL_c008b33f_4_k_cu_53a29d1a_32684cute7productE - _ZN39_INTERNAL_c008b33f_4_k_cu_53a29d1a_32684cuda3std3__441_GLOBAL__N__c008b33f_4_k_cu_53a29d1a_32686ignoreE)
_ZN39_INTERNAL_c008b33f_4_k_cu_53a29d1a_32684cuda3std3__441_GLOBAL__N__c008b33f_4_k_cu_53a29d1a_32686ignoreE:
	.zero		1
	.type		_ZN39_INTERNAL_c008b33f_4_k_cu_53a29d1a_32684cute7productE,@object
	.size		_ZN39_INTERNAL_c008b33f_4_k_cu_53a29d1a_32684cute7productE,(_ZN39_INTERNAL_c008b33f_4_k_cu_53a29d1a_32684cuda3std3__45__cpo3endE - _ZN39_INTERNAL_c008b33f_4_k_cu_53a29d1a_32684cute7productE)
_ZN39_INTERNAL_c008b33f_4_k_cu_53a29d1a_32684cute7productE:
	.zero		1
	.type		_ZN39_INTERNAL_c008b33f_4_k_cu_53a29d1a_32684cuda3std3__45__cpo3endE,@object
	.size		_ZN39_INTERNAL_c008b33f_4_k_cu_53a29d1a_32684cuda3std3__45__cpo3endE,(_ZN39_INTERNAL_c008b33f_4_k_cu_53a29d1a_32684cuda3std3__419piecewise_constructE - _ZN39_INTERNAL_c008b33f_4_k_cu_53a29d1a_32684cuda3std3__45__cpo3endE)
_ZN39_INTERNAL_c008b33f_4_k_cu_53a29d1a_32684cuda3std3__45__cpo3endE:
	.zero		1
	.type		_ZN39_INTERNAL_c008b33f_4_k_cu_53a29d1a_32684cuda3std3__419piecewise_constructE,@object
	.size		_ZN39_INTERNAL_c008b33f_4_k_cu_53a29d1a_32684cuda3std3__419piecewise_constructE,(_ZN39_INTERNAL_c008b33f_4_k_cu_53a29d1a_32684cuda3std3__45__cpo4cendE - _ZN39_INTERNAL_c008b33f_4_k_cu_53a29d1a_32684cuda3std3__419piecewise_constructE)
_ZN39_INTERNAL_c008b33f_4_k_cu_53a29d1a_32684cuda3std3__419piecewise_constructE:
	.zero		1
	.type		_ZN39_INTERNAL_c008b33f_4_k_cu_53a29d1a_32684cuda3std3__45__cpo4cendE,@object
	.size		_ZN39_INTERNAL_c008b33f_4_k_cu_53a29d1a_32684cuda3std3__45__cpo4cendE,(_ZN39_INTERNAL_c008b33f_4_k_cu_53a29d1a_32684cuda3std6ranges3__45__cpo4swapE - _ZN39_INTERNAL_c008b33f_4_k_cu_53a29d1a_32684cuda3std3__45__cpo4cendE)
_ZN39_INTERNAL_c008b33f_4_k_cu_53a29d1a_32684cuda3std3__45__cpo4cendE:
	.zero		1
	.type		_ZN39_INTERNAL_c008b33f_4_k_cu_53a29d1a_32684cuda3std6ranges3__45__cpo4swapE,@object
	.size		_ZN39_INTERNAL_c008b33f_4_k_cu_53a29d1a_32684cuda3std6ranges3__45__cpo4swapE,(.L_7 - _ZN39_INTERNAL_c008b33f_4_k_cu_53a29d1a_32684cuda3std6ranges3__45__cpo4swapE)
_ZN39_INTERNAL_c008b33f_4_k_cu_53a29d1a_32684cuda3std6ranges3__45__cpo4swapE:
	.zero		1
.L_7:


//--------------------- .nv.constant0._ZN7cutlass13device_kernelINS_4conv6kernel13ConvUniversalINS1_16ConvProblemShapeILNS1_8OperatorE2ELi3EEENS1_10collective14CollectiveConvINS1_46MainloopSm90TmaGmmaWarpSpecializedImplicitGemmILS5_2ELi9ELi3EN4cute5tupleIJNSA_1CILi2EEENSC_ILi1EEESE_EEENS1_36KernelImplicitTmaWarpSpecializedSm90ELi1EEENSB_IJNSC_ILi128EEENSB_IJNSC_ILi64EEEEEESK_EEENS_6half_tESM_NSA_8TiledMMAINSA_8MMA_AtomIJNSA_4SM904GMMA25MMA_64x64x16_F32F16F16_SSILNSQ_5MajorE1ELSS_1ELNSQ_7ScaleInE1ELST_1EEEEEENSA_6LayoutINSB_IJSE_SE_SE_EEENSB_IJNSC_ILi0EEESY_SY_EEEEENSB_IJNSA_10UnderscoreES11_S11_EEEEENS7_6detail26Sm90ImplicitGemmTileTraitsINSA_13SM90_TMA_LOADENSA_14ComposedLayoutINSA_7SwizzleILi3ELi4ELi3EEENSA_18smem_ptr_flag_bitsILi16EEENSW_INSB_IJNSB_IJSJ_SD_EEENSB_IJNSC_ILi8EEES1D_EEENSB_IJSE_NSC_ILi9EEEEEEEEENSB_IJNSB_IJSE_NSC_ILi4096EEEEEENSB_IJSJ_NSC_ILi512EEEEEENSB_IJSY_NSC_ILi8192EEEEEEEEEEEEEvEENS15_INSA_30SM90_TMA_LOAD_IM2COL_MULTICASTENS17_IS19_S1B_NSW_INSB_IJNSB_IJSJ_SE_EEES1E_S1G_EEENSB_IJNSB_IJSE_SY_EEES1L_NSB_IJSY_S1I_EEEEEEEEEEvEEEENS_8epilogue10collective6detail29Sm90TmaWarpSpecializedAdapterINS23_15DefaultEpilogueISM_NSB_IJlNSB_IJSE_lllEEESY_EEES28_NS22_6thread17LinearCombinationISM_Li1EffLNS29_9ScaleType4KindE0ELNS_15FloatRoundStyleE2ESM_EENS_4gemm15EpilogueDefaultEEEEEvvEEEEvNT_6ParamsE --------------------------
	.section	.nv.constant0._ZN7cutlass13device_kernelINS_4conv6kernel13ConvUniversalINS1_16ConvProblemShapeILNS1_8OperatorE2ELi3EEENS1_10collective14CollectiveConvINS1_46MainloopSm90TmaGmmaWarpSpecializedImplicitGemmILS5_2ELi9ELi3EN4cute5tupleIJNSA_1CILi2EEENSC_ILi1EEESE_EEENS1_36KernelImplicitTmaWarpSpecializedSm90ELi1EEENSB_IJNSC_ILi128EEENSB_IJNSC_ILi64EEEEEESK_EEENS_6half_tESM_NSA_8TiledMMAINSA_8MMA_AtomIJNSA_4SM904GMMA25MMA_64x64x16_F32F16F16_SSILNSQ_5MajorE1ELSS_1ELNSQ_7ScaleInE1ELST_1EEEEEENSA_6LayoutINSB_IJSE_SE_SE_EEENSB_IJNSC_ILi0EEESY_SY_EEEEENSB_IJNSA_10UnderscoreES11_S11_EEEEENS7_6detail26Sm90ImplicitGemmTileTraitsINSA_13SM90_TMA_LOADENSA_14ComposedLayoutINSA_7SwizzleILi3ELi4ELi3EEENSA_18smem_ptr_flag_bitsILi16EEENSW_INSB_IJNSB_IJSJ_SD_EEENSB_IJNSC_ILi8EEES1D_EEENSB_IJSE_NSC_ILi9EEEEEEEEENSB_IJNSB_IJSE_NSC_ILi4096EEEEEENSB_IJSJ_NSC_ILi512EEEEEENSB_IJSY_NSC_ILi8192EEEEEEEEEEEEEvEENS15_INSA_30SM90_TMA_LOAD_IM2COL_MULTICASTENS17_IS19_S1B_NSW_INSB_IJNSB_IJSJ_SE_EEES1E_S1G_EEENSB_IJNSB_IJSE_SY_EEES1L_NSB_IJSY_S1I_EEEEEEEEEEvEEEENS_8epilogue10collective6detail29Sm90TmaWarpSpecializedAdapterINS23_15DefaultEpilogueISM_NSB_IJlNSB_IJSE_lllEEESY_EEES28_NS22_6thread17LinearCombinationISM_Li1EffLNS29_9ScaleType4KindE0ELNS_15FloatRoundStyleE2ESM_EENS_4gemm15EpilogueDefaultEEEEEvvEEEEvNT_6ParamsE,"a",@progbits
	.sectionflags	@""
	.align	4
.nv.constant0._ZN7cutlass13device_kernelINS_4conv6kernel13ConvUniversalINS1_16ConvProblemShapeILNS1_8OperatorE2ELi3EEENS1_10collective14CollectiveConvINS1_46MainloopSm90TmaGmmaWarpSpecializedImplicitGemmILS5_2ELi9ELi3EN4cute5tupleIJNSA_1CILi2EEENSC_ILi1EEESE_EEENS1_36KernelImplicitTmaWarpSpecializedSm90ELi1EEENSB_IJNSC_ILi128EEENSB_IJNSC_ILi64EEEEEESK_EEENS_6half_tESM_NSA_8TiledMMAINSA_8MMA_AtomIJNSA_4SM904GMMA25MMA_64x64x16_F32F16F16_SSILNSQ_5MajorE1ELSS_1ELNSQ_7ScaleInE1ELST_1EEEEEENSA_6LayoutINSB_IJSE_SE_SE_EEENSB_IJNSC_ILi0EEESY_SY_EEEEENSB_IJNSA_10UnderscoreES11_S11_EEEEENS7_6detail26Sm90ImplicitGemmTileTraitsINSA_13SM90_TMA_LOADENSA_14ComposedLayoutINSA_7SwizzleILi3ELi4ELi3EEENSA_18smem_ptr_flag_bitsILi16EEENSW_INSB_IJNSB_IJSJ_SD_EEENSB_IJNSC_ILi8EEES1D_EEENSB_IJSE_NSC_ILi9EEEEEEEEENSB_IJNSB_IJSE_NSC_ILi4096EEEEEENSB_IJSJ_NSC_ILi512EEEEEENSB_IJSY_NSC_ILi8192EEEEEEEEEEEEEvEENS15_INSA_30SM90_TMA_LOAD_IM2COL_MULTICASTENS17_IS19_S1B_NSW_INSB_IJNSB_IJSJ_SE_EEES1E_S1G_EEENSB_IJNSB_IJSE_SY_EEES1L_NSB_IJSY_S1I_EEEEEEEEEEvEEEENS_8epilogue10collective6detail29Sm90TmaWarpSpecializedAdapterINS23_15DefaultEpilogueISM_NSB_IJlNSB_IJSE_lllEEESY_EEES28_NS22_6thread17LinearCombinationISM_Li1EffLNS29_9ScaleType4KindE0ELNS_15FloatRoundStyleE2ESM_EENS_4gemm15EpilogueDefaultEEEEEvvEEEEvNT_6ParamsE:
	.zero		1664


//--------------------- SYMBOLS --------------------------

	.type		.nv.reservedSmem.offset0,@object
	.size		.nv.reservedSmem.offset0,0x4
